	.target	sm_100a

	.elftype	@"ET_EXEC"


//--------------------- .note.nv.tkinfo           --------------------------
	.section	.note.nv.tkinfo,"",@"SHT_NOTE"
	.sectionflags	@"SHF_NOTE_NV_TKINFO"
	.tkinfo
        /*0018*/ 	.word	0x00000002
        /*0030*/ 	.string	""
        /*0030*/ 	.string	"ptxas"
        /*0030*/ 	.string	"Cuda compilation tools, release 13.0, V13.0.88"
        /*0030*/ 	.string	"Build cuda_13.0.r13.0/compiler.36424714_0"
        /*0030*/ 	.string	"-arch sm_100a -m 64 "



//--------------------- .note.nv.cuinfo           --------------------------
	.section	.note.nv.cuinfo,"",@"SHT_NOTE"
	.sectionflags	@"SHF_NOTE_NV_CUINFO"
        /*0018*/ 	.short	0x0002
        /*001a*/ 	.short	0x0064
        /*001c*/ 	.short	0x0082
	.zero		2


//--------------------- .nv.info                  --------------------------
	.section	.nv.info,"",@"SHT_CUDA_INFO"
	.align	4


	//----- nvinfo : EIATTR_REGCOUNT
	.align		4
        /*0000*/ 	.byte	0x04, 0x2f
        /*0002*/ 	.short	(.L_19 - .L_18)
	.align		4
.L_18:
        /*0004*/ 	.word	index@(_ZN7cutlass13device_kernelINS_4conv6kernel13ConvUniversalINS1_16ConvProblemShapeILNS1_8OperatorE1ELi2EEENS1_10collective14CollectiveConvINS1_47MainloopSm100TmaUmmaWarpSpecializedImplicitGemmILS5_1ELi12ELi2ELi1ELi2EN4cute5tupleIJNSA_1CILi2EEENSC_ILi1EEESE_EEEEENSB_IJNSC_ILi64EEESH_NSB_IJNSC_ILi32EEEEEEEEENS_10tfloat32_tESL_NSA_8TiledMMAINSA_8MMA_AtomIJNSA_17SM100_MMA_TF32_SSISL_SL_fLi64ELi64ELNSA_4UMMA5MajorE0ELSQ_1ELNSP_7ScaleInE0ELSR_0EEEEEENSA_6LayoutINSB_IJSE_SE_SE_EEENSB_IJNSC_ILi0EEESW_SW_EEEEENSB_IJNSA_10UnderscoreESZ_SZ_EEEEENS7_6detail27Sm100ImplicitGemmTileTraitsINSA_20SM90_TMA_LOAD_IM2COLENSA_14ComposedLayoutINSA_7SwizzleILi3ELi4ELi3EEENSA_18smem_ptr_flag_bitsILi32EEENSU_INSB_IJNSC_ILi8EEESI_EEENSB_IJSI_SE_EEEEEEEvEENS13_INSA_23SM90_TMA_LOAD_MULTICASTENS15_INS16_ILi2ELi5ELi2EEES19_NSU_INSB_IJSI_NSC_ILi4EEEEEENSB_IJSE_SI_EEEEEEEvEEEENS_8epilogue10collective18CollectiveEpilogueINS1P_23Sm100TmaWarpSpecializedILi3ELi2ELi16ELb1ELb0EEEJSK_NSB_IJNSU_ISH_SE_EENSU_ISI_SE_EEEEESL_NSB_IJNSB_IJlllEEESE_SW_EEESL_S1Y_NS1P_6fusion15FusionCallbacksIS1T_NS1Z_17LinearCombinationISL_fSL_fLNS_15FloatRoundStyleE2EEESK_S1W_JEEENSA_5SM1004TMEM4LOAD26SM100_TMEM_LOAD_16dp128b8xES14_S1E_NSA_17SM75_U32x4_LDSM_NENSA_21SM90_TMA_STORE_IM2COLES1E_NSA_17SM90_U32x4_STSM_NENSA_39AutoVectorizingCopyWithAssumedAlignmentILi128EEEEEEvvEEEEvNT_6ParamsE)
        /*0008*/ 	.word	0x00000060


	//----- nvinfo : EIATTR_FRAME_SIZE
	.align		4
.L_19:
        /*000c*/ 	.byte	0x04, 0x11
        /*000e*/ 	.short	(.L_21 - .L_20)
	.align		4
.L_20:
        /*0010*/ 	.word	index@($__internal_2_$__cuda_sm10x_tcgen05_guardrail_trap_unallocated_columns_being_dealloced)
        /*0014*/ 	.word	0x00000008


	//----- nvinfo : EIATTR_FRAME_SIZE
	.align		4
.L_21:
        /*0018*/ 	.byte	0x04, 0x11
        /*001a*/ 	.short	(.L_23 - .L_22)
	.align		4
.L_22:
        /*001c*/ 	.word	index@($__internal_1_$__cuda_sm10x_tcgen05_guardrail_trap_phase_invalid_during_alloc)
        /*0020*/ 	.word	0x00000008


	//----- nvinfo : EIATTR_FRAME_SIZE
	.align		4
.L_23:
        /*0024*/ 	.byte	0x04, 0x11
        /*0026*/ 	.short	(.L_25 - .L_24)
	.align		4
.L_24:
        /*0028*/ 	.word	index@($__internal_0_$__cuda_sm10x_tcgen05_guardrail_trap_col_being_dealloced_not_returned_by_alloc)
        /*002c*/ 	.word	0x00000008


	//----- nvinfo : EIATTR_FRAME_SIZE
	.align		4
.L_25:
        /*0030*/ 	.byte	0x04, 0x11
        /*0032*/ 	.short	(.L_27 - .L_26)
	.align		4
.L_26:
        /*0034*/ 	.word	index@(_ZN7cutlass13device_kernelINS_4conv6kernel13ConvUniversalINS1_16ConvProblemShapeILNS1_8OperatorE1ELi2EEENS1_10collective14CollectiveConvINS1_47MainloopSm100TmaUmmaWarpSpecializedImplicitGemmILS5_1ELi12ELi2ELi1ELi2EN4cute5tupleIJNSA_1CILi2EEENSC_ILi1EEESE_EEEEENSB_IJNSC_ILi64EEESH_NSB_IJNSC_ILi32EEEEEEEEENS_10tfloat32_tESL_NSA_8TiledMMAINSA_8MMA_AtomIJNSA_17SM100_MMA_TF32_SSISL_SL_fLi64ELi64ELNSA_4UMMA5MajorE0ELSQ_1ELNSP_7ScaleInE0ELSR_0EEEEEENSA_6LayoutINSB_IJSE_SE_SE_EEENSB_IJNSC_ILi0EEESW_SW_EEEEENSB_IJNSA_10UnderscoreESZ_SZ_EEEEENS7_6detail27Sm100ImplicitGemmTileTraitsINSA_20SM90_TMA_LOAD_IM2COLENSA_14ComposedLayoutINSA_7SwizzleILi3ELi4ELi3EEENSA_18smem_ptr_flag_bitsILi32EEENSU_INSB_IJNSC_ILi8EEESI_EEENSB_IJSI_SE_EEEEEEEvEENS13_INSA_23SM90_TMA_LOAD_MULTICASTENS15_INS16_ILi2ELi5ELi2EEES19_NSU_INSB_IJSI_NSC_ILi4EEEEEENSB_IJSE_SI_EEEEEEEvEEEENS_8epilogue10collective18CollectiveEpilogueINS1P_23Sm100TmaWarpSpecializedILi3ELi2ELi16ELb1ELb0EEEJSK_NSB_IJNSU_ISH_SE_EENSU_ISI_SE_EEEEESL_NSB_IJNSB_IJlllEEESE_SW_EEESL_S1Y_NS1P_6fusion15FusionCallbacksIS1T_NS1Z_17LinearCombinationISL_fSL_fLNS_15FloatRoundStyleE2EEESK_S1W_JEEENSA_5SM1004TMEM4LOAD26SM100_TMEM_LOAD_16dp128b8xES14_S1E_NSA_17SM75_U32x4_LDSM_NENSA_21SM90_TMA_STORE_IM2COLES1E_NSA_17SM90_U32x4_STSM_NENSA_39AutoVectorizingCopyWithAssumedAlignmentILi128EEEEEEvvEEEEvNT_6ParamsE)
        /*0038*/ 	.word	0x00000008


	//----- nvinfo : EIATTR_MIN_STACK_SIZE
	.align		4
.L_27:
        /*003c*/ 	.byte	0x04, 0x12
        /*003e*/ 	.short	(.L_29 - .L_28)
	.align		4
.L_28:
        /*0040*/ 	.word	index@(_ZN7cutlass13device_kernelINS_4conv6kernel13ConvUniversalINS1_16ConvProblemShapeILNS1_8OperatorE1ELi2EEENS1_10collective14CollectiveConvINS1_47MainloopSm100TmaUmmaWarpSpecializedImplicitGemmILS5_1ELi12ELi2ELi1ELi2EN4cute5tupleIJNSA_1CILi2EEENSC_ILi1EEESE_EEEEENSB_IJNSC_ILi64EEESH_NSB_IJNSC_ILi32EEEEEEEEENS_10tfloat32_tESL_NSA_8TiledMMAINSA_8MMA_AtomIJNSA_17SM100_MMA_TF32_SSISL_SL_fLi64ELi64ELNSA_4UMMA5MajorE0ELSQ_1ELNSP_7ScaleInE0ELSR_0EEEEEENSA_6LayoutINSB_IJSE_SE_SE_EEENSB_IJNSC_ILi0EEESW_SW_EEEEENSB_IJNSA_10UnderscoreESZ_SZ_EEEEENS7_6detail27Sm100ImplicitGemmTileTraitsINSA_20SM90_TMA_LOAD_IM2COLENSA_14ComposedLayoutINSA_7SwizzleILi3ELi4ELi3EEENSA_18smem_ptr_flag_bitsILi32EEENSU_INSB_IJNSC_ILi8EEESI_EEENSB_IJSI_SE_EEEEEEEvEENS13_INSA_23SM90_TMA_LOAD_MULTICASTENS15_INS16_ILi2ELi5ELi2EEES19_NSU_INSB_IJSI_NSC_ILi4EEEEEENSB_IJSE_SI_EEEEEEEvEEEENS_8epilogue10collective18CollectiveEpilogueINS1P_23Sm100TmaWarpSpecializedILi3ELi2ELi16ELb1ELb0EEEJSK_NSB_IJNSU_ISH_SE_EENSU_ISI_SE_EEEEESL_NSB_IJNSB_IJlllEEESE_SW_EEESL_S1Y_NS1P_6fusion15FusionCallbacksIS1T_NS1Z_17LinearCombinationISL_fSL_fLNS_15FloatRoundStyleE2EEESK_S1W_JEEENSA_5SM1004TMEM4LOAD26SM100_TMEM_LOAD_16dp128b8xES14_S1E_NSA_17SM75_U32x4_LDSM_NENSA_21SM90_TMA_STORE_IM2COLES1E_NSA_17SM90_U32x4_STSM_NENSA_39AutoVectorizingCopyWithAssumedAlignmentILi128EEEEEEvvEEEEvNT_6ParamsE)
        /*0044*/ 	.word	0x00000008
.L_29:


//--------------------- .nv.compat                --------------------------
	.section	.nv.compat,"",@"SHT_CUDA_COMPAT_INFO"
	.align	4
        /*0000*/ 	.byte	0x02, 0x09, 0x01, 0x00, 0x02, 0x02, 0x02, 0x00, 0x02, 0x05, 0x05, 0x00, 0x03, 0x07, 0x01, 0x01
        /*0010*/ 	.byte	0x02, 0x03, 0x01, 0x00, 0x02, 0x06, 0x01, 0x00, 0x04, 0x0b, 0x08, 0x00, 0x09, 0x00, 0x00, 0x00
        /*0020*/ 	.byte	0x00, 0x00, 0x00, 0x00


//--------------------- .nv.info._ZN7cutlass13device_kernelINS_4conv6kernel13ConvUniversalINS1_16ConvProblemShapeILNS1_8OperatorE1ELi2EEENS1_10collective14CollectiveConvINS1_47MainloopSm100TmaUmmaWarpSpecializedImplicitGemmILS5_1ELi12ELi2ELi1ELi2EN4cute5tupleIJNSA_1CILi2EEENSC_ILi1EEESE_EEEEENSB_IJNSC_ILi64EEESH_NSB_IJNSC_ILi32EEEEEEEEENS_10tfloat32_tESL_NSA_8TiledMMAINSA_8MMA_AtomIJNSA_17SM100_MMA_TF32_SSISL_SL_fLi64ELi64ELNSA_4UMMA5MajorE0ELSQ_1ELNSP_7ScaleInE0ELSR_0EEEEEENSA_6LayoutINSB_IJSE_SE_SE_EEENSB_IJNSC_ILi0EEESW_SW_EEEEENSB_IJNSA_10UnderscoreESZ_SZ_EEEEENS7_6detail27Sm100ImplicitGemmTileTraitsINSA_20SM90_TMA_LOAD_IM2COLENSA_14ComposedLayoutINSA_7SwizzleILi3ELi4ELi3EEENSA_18smem_ptr_flag_bitsILi32EEENSU_INSB_IJNSC_ILi8EEESI_EEENSB_IJSI_SE_EEEEEEEvEENS13_INSA_23SM90_TMA_LOAD_MULTICASTENS15_INS16_ILi2ELi5ELi2EEES19_NSU_INSB_IJSI_NSC_ILi4EEEEEENSB_IJSE_SI_EEEEEEEvEEEENS_8epilogue10collective18CollectiveEpilogueINS1P_23Sm100TmaWarpSpecializedILi3ELi2ELi16ELb1ELb0EEEJSK_NSB_IJNSU_ISH_SE_EENSU_ISI_SE_EEEEESL_NSB_IJNSB_IJlllEEESE_SW_EEESL_S1Y_NS1P_6fusion15FusionCallbacksIS1T_NS1Z_17LinearCombinationISL_fSL_fLNS_15FloatRoundStyleE2EEESK_S1W_JEEENSA_5SM1004TMEM4LOAD26SM100_TMEM_LOAD_16dp128b8xES14_S1E_NSA_17SM75_U32x4_LDSM_NENSA_21SM90_TMA_STORE_IM2COLES1E_NSA_17SM90_U32x4_STSM_NENSA_39AutoVectorizingCopyWithAssumedAlignmentILi128EEEEEEvvEEEEvNT_6ParamsE --------------------------
	.section	.nv.info._ZN7cutlass13device_kernelINS_4conv6kernel13ConvUniversalINS1_16ConvProblemShapeILNS1_8OperatorE1ELi2EEENS1_10collective14CollectiveConvINS1_47MainloopSm100TmaUmmaWarpSpecializedImplicitGemmILS5_1ELi12ELi2ELi1ELi2EN4cute5tupleIJNSA_1CILi2EEENSC_ILi1EEESE_EEEEENSB_IJNSC_ILi64EEESH_NSB_IJNSC_ILi32EEEEEEEEENS_10tfloat32_tESL_NSA_8TiledMMAINSA_8MMA_AtomIJNSA_17SM100_MMA_TF32_SSISL_SL_fLi64ELi64ELNSA_4UMMA5MajorE0ELSQ_1ELNSP_7ScaleInE0ELSR_0EEEEEENSA_6LayoutINSB_IJSE_SE_SE_EEENSB_IJNSC_ILi0EEESW_SW_EEEEENSB_IJNSA_10UnderscoreESZ_SZ_EEEEENS7_6detail27Sm100ImplicitGemmTileTraitsINSA_20SM90_TMA_LOAD_IM2COLENSA_14ComposedLayoutINSA_7SwizzleILi3ELi4ELi3EEENSA_18smem_ptr_flag_bitsILi32EEENSU_INSB_IJNSC_ILi8EEESI_EEENSB_IJSI_SE_EEEEEEEvEENS13_INSA_23SM90_TMA_LOAD_MULTICASTENS15_INS16_ILi2ELi5ELi2EEES19_NSU_INSB_IJSI_NSC_ILi4EEEEEENSB_IJSE_SI_EEEEEEEvEEEENS_8epilogue10collective18CollectiveEpilogueINS1P_23Sm100TmaWarpSpecializedILi3ELi2ELi16ELb1ELb0EEEJSK_NSB_IJNSU_ISH_SE_EENSU_ISI_SE_EEEEESL_NSB_IJNSB_IJlllEEESE_SW_EEESL_S1Y_NS1P_6fusion15FusionCallbacksIS1T_NS1Z_17LinearCombinationISL_fSL_fLNS_15FloatRoundStyleE2EEESK_S1W_JEEENSA_5SM1004TMEM4LOAD26SM100_TMEM_LOAD_16dp128b8xES14_S1E_NSA_17SM75_U32x4_LDSM_NENSA_21SM90_TMA_STORE_IM2COLES1E_NSA_17SM90_U32x4_STSM_NENSA_39AutoVectorizingCopyWithAssumedAlignmentILi128EEEEEEvvEEEEvNT_6ParamsE,"",@"SHT_CUDA_INFO"
	.sectionflags	@""
	.align	4


	//----- nvinfo : EIATTR_CUDA_API_VERSION
	.align		4
        /*0000*/ 	.byte	0x04, 0x37
        /*0002*/ 	.short	(.L_31 - .L_30)
.L_30:
        /*0004*/ 	.word	0x00000082


	//----- nvinfo : EIATTR_KPARAM_INFO
	.align		4
.L_31:
        /*0008*/ 	.byte	0x04, 0x17
        /*000a*/ 	.short	(.L_33 - .L_32)
.L_32:
        /*000c*/ 	.word	0x00000000
        /*0010*/ 	.short	0x0000
        /*0012*/ 	.short	0x0000
        /*0014*/ 	.byte	0x00, 0xf0, 0x01, 0x20


	//----- nvinfo : EIATTR_AT_ENTRY_FRAGMENTS
	.align		4
.L_33:
        /*0018*/ 	.byte	0x04, 0x4f
        /*001a*/ 	.short	(.L_35 - .L_34)


	//   ....[0]....
.L_34:
        /*001c*/ 	.word	0x00000006


	//----- nvinfo : EIATTR_RESERVED_SMEM_USED
	.align		4
.L_35:
        /*0020*/ 	.byte	0x01, 0x41
	.zero		2


	//----- nvinfo : EIATTR_SPARSE_MMA_MASK
	.align		4
        /*0024*/ 	.byte	0x03, 0x50
        /*0026*/ 	.short	0x0000


	//----- nvinfo : EIATTR_TCGEN05_1CTA_USED
	.align		4
        /*0028*/ 	.byte	0x01, 0x51
	.zero		2


	//----- nvinfo : EIATTR_MAXREG_COUNT
	.align		4
        /*002c*/ 	.byte	0x03, 0x1b
        /*002e*/ 	.short	0x00ff


	//----- nvinfo : EIATTR_NUM_BARRIERS
	.align		4
        /*0030*/ 	.byte	0x02, 0x4c
        /*0032*/ 	.byte	0x07
	.zero		1


	//----- nvinfo : EIATTR_EXTERNS
	.align		4
        /*0034*/ 	.byte	0x04, 0x0f
        /*0036*/ 	.short	(.L_37 - .L_36)


	//   ....[0]....
	.align		4
.L_36:
        /*0038*/ 	.word	index@(__assertfail)


	//----- nvinfo : EIATTR_MERCURY_ISA_VERSION
	.align		4
.L_37:
        /*003c*/ 	.byte	0x03, 0x5f
        /*003e*/ 	.short	0x0101


	//----- nvinfo : EIATTR_INT_WARP_WIDE_INSTR_OFFSETS
	.align		4
        /*0040*/ 	.byte	0x04, 0x31
        /*0042*/ 	.short	(.L_39 - .L_38)


	//   ....[0]....
.L_38:
        /*0044*/ 	.word	0x00004110


	//   ....[1]....
        /*0048*/ 	.word	0x00004130


	//   ....[2]....
        /*004c*/ 	.word	0x00004160


	//   ....[3]....
        /*0050*/ 	.word	0x00004be0


	//   ....[4]....
        /*0054*/ 	.word	0x00004c40


	//   ....[5]....
        /*0058*/ 	.word	0x00004ea0


	//   ....[6]....
        /*005c*/ 	.word	0x00004eb0


	//----- nvinfo : EIATTR_COOP_GROUP_MASK_REGIDS
	.align		4
.L_39:
        /*0060*/ 	.byte	0x04, 0x29
        /*0062*/ 	.short	(.L_41 - .L_40)


	//   ....[0]....
.L_40:
        /*0064*/ 	.word	0xffffffff


	//   ....[1]....
        /*0068*/ 	.word	0xffffffff


	//   ....[2]....
        /*006c*/ 	.word	0xffffffff


	//   ....[3]....
        /*0070*/ 	.word	0xffffffff


	//   ....[4]....
        /*0074*/ 	.word	0xffffffff


	//   ....[5]....
        /*0078*/ 	.word	0xffffffff


	//   ....[6]....
        /*007c*/ 	.word	0xffffffff


	//   ....[7]....
        /*0080*/ 	.word	0xffffffff


	//   ....[8]....
        /*0084*/ 	.word	0xffffffff


	//   ....[9]....
        /*0088*/ 	.word	0xffffffff


	//   ....[10]....
        /*008c*/ 	.word	0xffffffff


	//   ....[11]....
        /*0090*/ 	.word	0xffffffff


	//   ....[12]....
        /*0094*/ 	.word	0xffffffff


	//----- nvinfo : EIATTR_COOP_GROUP_INSTR_OFFSETS
	.align		4
.L_41:
        /*0098*/ 	.byte	0x04, 0x28
        /*009a*/ 	.short	(.L_43 - .L_42)


	//   ....[0]....
.L_42:
        /*009c*/ 	.word	0x000000a0


	//   ....[1]....
        /*00a0*/ 	.word	0x000004e0


	//   ....[2]....
        /*00a4*/ 	.word	0x000007a0


	//   ....[3]....
        /*00a8*/ 	.word	0x00000920


	//   ....[4]....
        /*00ac*/ 	.word	0x00000a20


	//   ....[5]....
        /*00b0*/ 	.word	0x00000b70


	//   ....[6]....
        /*00b4*/ 	.word	0x00000d70


	//   ....[7]....
        /*00b8*/ 	.word	0x000024f0


	//   ....[8]....
        /*00bc*/ 	.word	0x00003450


	//   ....[9]....
        /*00c0*/ 	.word	0x00003660


	//   ....[10]....
        /*00c4*/ 	.word	0x00003690


	//   ....[11]....
        /*00c8*/ 	.word	0x00003ff0


	//   ....[12]....
        /*00cc*/ 	.word	0x00004230


	//----- nvinfo : EIATTR_VRC_CTA_INIT_COUNT
	.align		4
.L_43:
        /*00d0*/ 	.byte	0x02, 0x4a
        /*00d2*/ 	.byte	0x80
	.zero		1


	//----- nvinfo : EIATTR_SYSCALL_OFFSETS
	.align		4
        /*00d4*/ 	.byte	0x04, 0x46
        /*00d6*/ 	.short	(.L_45 - .L_44)


	//   ....[0]....
.L_44:
        /*00d8*/ 	.word	0x00005bb0


	//   ....[1]....
        /*00dc*/ 	.word	0x00005ca0


	//   ....[2]....
        /*00e0*/ 	.word	0x000065d0


	//   ....[3]....
        /*00e4*/ 	.word	0x00007040


	//----- nvinfo : EIATTR_MBARRIER_INSTR_OFFSETS
	.align		4
.L_45:
        /*00e8*/ 	.byte	0x04, 0x39
        /*00ea*/ 	.short	(.L_47 - .L_46)


	//   ....[0]....
.L_46:
        /*00ec*/ 	.word	0x00000600
        /*00f0*/ 	.word	0x000000ff
        /*00f4*/ 	.word	0x00000000
        /*00f8*/ 	.short	0x0100
        /*00fa*/ 	.byte	0x07
	.zero		1


	//   ....[1]....
        /*00fc*/ 	.word	0x00000610
        /*0100*/ 	.word	0x000000ff
        /*0104*/ 	.word	0x00000060
        /*0108*/ 	.short	0x0100
        /*010a*/ 	.byte	0x07
	.zero		1


	//   ....[2]....
        /*010c*/ 	.word	0x00000620
        /*0110*/ 	.word	0x000000ff
        /*0114*/ 	.word	0x00000008
        /*0118*/ 	.short	0x0100
        /*011a*/ 	.byte	0x07
	.zero		1


	//   ....[3]....
        /*011c*/ 	.word	0x00000630
        /*0120*/ 	.word	0x000000ff
        /*0124*/ 	.word	0x00000068
        /*0128*/ 	.short	0x0100
        /*012a*/ 	.byte	0x07
	.zero		1


	//   ....[4]....
        /*012c*/ 	.word	0x00000640
        /*0130*/ 	.word	0x000000ff
        /*0134*/ 	.word	0x00000010
        /*0138*/ 	.short	0x0100
        /*013a*/ 	.byte	0x07
	.zero		1


	//   ....[5]....
        /*013c*/ 	.word	0x00000650
        /*0140*/ 	.word	0x000000ff
        /*0144*/ 	.word	0x00000070
        /*0148*/ 	.short	0x0100
        /*014a*/ 	.byte	0x07
	.zero		1


	//   ....[6]....
        /*014c*/ 	.word	0x00000660
        /*0150*/ 	.word	0x000000ff
        /*0154*/ 	.word	0x00000018
        /*0158*/ 	.short	0x0100
        /*015a*/ 	.byte	0x07
	.zero		1


	//   ....[7]....
        /*015c*/ 	.word	0x00000670
        /*0160*/ 	.word	0x000000ff
        /*0164*/ 	.word	0x00000078
        /*0168*/ 	.short	0x0100
        /*016a*/ 	.byte	0x07
	.zero		1


	//   ....[8]....
        /*016c*/ 	.word	0x00000680
        /*0170*/ 	.word	0x000000ff
        /*0174*/ 	.word	0x00000020
        /*0178*/ 	.short	0x0100
        /*017a*/ 	.byte	0x07
	.zero		1


	//   ....[9]....
        /*017c*/ 	.word	0x00000690
        /*0180*/ 	.word	0x000000ff
        /*0184*/ 	.word	0x00000080
        /*0188*/ 	.short	0x0100
        /*018a*/ 	.byte	0x07
	.zero		1


	//   ....[10]....
        /*018c*/ 	.word	0x000006a0
        /*0190*/ 	.word	0x000000ff
        /*0194*/ 	.word	0x00000028
        /*0198*/ 	.short	0x0100
        /*019a*/ 	.byte	0x07
	.zero		1


	//   ....[11]....
        /*019c*/ 	.word	0x000006b0
        /*01a0*/ 	.word	0x000000ff
        /*01a4*/ 	.word	0x00000088
        /*01a8*/ 	.short	0x0100
        /*01aa*/ 	.byte	0x07
	.zero		1


	//   ....[12]....
        /*01ac*/ 	.word	0x000006c0
        /*01b0*/ 	.word	0x000000ff
        /*01b4*/ 	.word	0x00000030
        /*01b8*/ 	.short	0x0100
        /*01ba*/ 	.byte	0x07
	.zero		1


	//   ....[13]....
        /*01bc*/ 	.word	0x000006d0
        /*01c0*/ 	.word	0x000000ff
        /*01c4*/ 	.word	0x00000090
        /*01c8*/ 	.short	0x0100
        /*01ca*/ 	.byte	0x07
	.zero		1


	//   ....[14]....
        /*01cc*/ 	.word	0x000006e0
        /*01d0*/ 	.word	0x000000ff
        /*01d4*/ 	.word	0x00000038
        /*01d8*/ 	.short	0x0100
        /*01da*/ 	.byte	0x07
	.zero		1


	//   ....[15]....
        /*01dc*/ 	.word	0x000006f0
        /*01e0*/ 	.word	0x000000ff
        /*01e4*/ 	.word	0x00000098
        /*01e8*/ 	.short	0x0100
        /*01ea*/ 	.byte	0x07
	.zero		1


	//   ....[16]....
        /*01ec*/ 	.word	0x00000700
        /*01f0*/ 	.word	0x000000ff
        /*01f4*/ 	.word	0x00000040
        /*01f8*/ 	.short	0x0100
        /*01fa*/ 	.byte	0x07
	.zero		1


	//   ....[17]....
        /*01fc*/ 	.word	0x00000710
        /*0200*/ 	.word	0x000000ff
        /*0204*/ 	.word	0x000000a0
        /*0208*/ 	.short	0x0100
        /*020a*/ 	.byte	0x07
	.zero		1


	//   ....[18]....
        /*020c*/ 	.word	0x00000720
        /*0210*/ 	.word	0x000000ff
        /*0214*/ 	.word	0x00000048
        /*0218*/ 	.short	0x0100
        /*021a*/ 	.byte	0x07
	.zero		1


	//   ....[19]....
        /*021c*/ 	.word	0x00000730
        /*0220*/ 	.word	0x000000ff
        /*0224*/ 	.word	0x000000a8
        /*0228*/ 	.short	0x0100
        /*022a*/ 	.byte	0x07
	.zero		1


	//   ....[20]....
        /*022c*/ 	.word	0x00000740
        /*0230*/ 	.word	0x000000ff
        /*0234*/ 	.word	0x00000050
        /*0238*/ 	.short	0x0100
        /*023a*/ 	.byte	0x07
	.zero		1


	//   ....[21]....
        /*023c*/ 	.word	0x00000750
        /*0240*/ 	.word	0x000000ff
        /*0244*/ 	.word	0x000000b0
        /*0248*/ 	.short	0x0100
        /*024a*/ 	.byte	0x07
	.zero		1


	//   ....[22]....
        /*024c*/ 	.word	0x00000760
        /*0250*/ 	.word	0x000000ff
        /*0254*/ 	.word	0x00000058
        /*0258*/ 	.short	0x0100
        /*025a*/ 	.byte	0x07
	.zero		1


	//   ....[23]....
        /*025c*/ 	.word	0x00000770
        /*0260*/ 	.word	0x000000ff
        /*0264*/ 	.word	0x000000b8
        /*0268*/ 	.short	0x0100
        /*026a*/ 	.byte	0x07
	.zero		1


	//   ....[24]....
        /*026c*/ 	.word	0x000008b0
        /*0270*/ 	.word	0x000000ff
        /*0274*/ 	.word	0x000000c0
        /*0278*/ 	.short	0x0100
        /*027a*/ 	.byte	0x07
	.zero		1


	//   ....[25]....
        /*027c*/ 	.word	0x000008c0
        /*0280*/ 	.word	0x000000ff
        /*0284*/ 	.word	0x000000d8
        /*0288*/ 	.short	0x0100
        /*028a*/ 	.byte	0x07
	.zero		1


	//   ....[26]....
        /*028c*/ 	.word	0x000008d0
        /*0290*/ 	.word	0x000000ff
        /*0294*/ 	.word	0x000000c8
        /*0298*/ 	.short	0x0100
        /*029a*/ 	.byte	0x07
	.zero		1


	//   ....[27]....
        /*029c*/ 	.word	0x000008e0
        /*02a0*/ 	.word	0x000000ff
        /*02a4*/ 	.word	0x000000e0
        /*02a8*/ 	.short	0x0100
        /*02aa*/ 	.byte	0x07
	.zero		1


	//   ....[28]....
        /*02ac*/ 	.word	0x000008f0
        /*02b0*/ 	.word	0x000000ff
        /*02b4*/ 	.word	0x000000d0
        /*02b8*/ 	.short	0x0100
        /*02ba*/ 	.byte	0x07
	.zero		1


	//   ....[29]....
        /*02bc*/ 	.word	0x00000900
        /*02c0*/ 	.word	0x000000ff
        /*02c4*/ 	.word	0x000000e8
        /*02c8*/ 	.short	0x0100
        /*02ca*/ 	.byte	0x07
	.zero		1


	//   ....[30]....
        /*02cc*/ 	.word	0x000009f0
        /*02d0*/ 	.word	0x000000ff
        /*02d4*/ 	.word	0x000000f0
        /*02d8*/ 	.short	0x0100
        /*02da*/ 	.byte	0x06
	.zero		1


	//   ....[31]....
        /*02dc*/ 	.word	0x00000a00
        /*02e0*/ 	.word	0x000000ff
        /*02e4*/ 	.word	0x000000f8
        /*02e8*/ 	.short	0x0100
        /*02ea*/ 	.byte	0x06
	.zero		1


	//   ....[32]....
        /*02ec*/ 	.word	0x00000b40
        /*02f0*/ 	.word	0x000000ff
        /*02f4*/ 	.word	0x00000100
        /*02f8*/ 	.short	0x0100
        /*02fa*/ 	.byte	0x06
	.zero		1


	//   ....[33]....
        /*02fc*/ 	.word	0x00000b50
        /*0300*/ 	.word	0x000000ff
        /*0304*/ 	.word	0x00000108
        /*0308*/ 	.short	0x0100
        /*030a*/ 	.byte	0x06
	.zero		1


	//   ....[34]....
        /*030c*/ 	.word	0x00000c80
        /*0310*/ 	.word	0x000000ff
        /*0314*/ 	.word	0x00000110
        /*0318*/ 	.short	0x0100
        /*031a*/ 	.byte	0x07
	.zero		1


	//   ....[35]....
        /*031c*/ 	.word	0x00000c90
        /*0320*/ 	.word	0x000000ff
        /*0324*/ 	.word	0x00000120
        /*0328*/ 	.short	0x0100
        /*032a*/ 	.byte	0x07
	.zero		1


	//   ....[36]....
        /*032c*/ 	.word	0x00000ca0
        /*0330*/ 	.word	0x000000ff
        /*0334*/ 	.word	0x00000118
        /*0338*/ 	.short	0x0100
        /*033a*/ 	.byte	0x07
	.zero		1


	//   ....[37]....
        /*033c*/ 	.word	0x00000cb0
        /*0340*/ 	.word	0x000000ff
        /*0344*/ 	.word	0x00000128
        /*0348*/ 	.short	0x0100
        /*034a*/ 	.byte	0x07
	.zero		1


	//   ....[38]....
        /*034c*/ 	.word	0x00001780
        /*0350*/ 	.word	0x000000ff
        /*0354*/ 	.word	0x00000060
        /*0358*/ 	.short	0x010a
        /*035a*/ 	.byte	0x04
	.zero		1


	//   ....[39]....
        /*035c*/ 	.word	0x00001a40
        /*0360*/ 	.word	0x000000ff
        /*0364*/ 	.word	0x00000060
        /*0368*/ 	.short	0x010a
        /*036a*/ 	.byte	0x11
	.zero		1


	//   ....[40]....
        /*036c*/ 	.word	0x00001bd0
        /*0370*/ 	.word	0x000000ff
        /*0374*/ 	.word	0x00000060
        /*0378*/ 	.short	0x010a
        /*037a*/ 	.byte	0x08
	.zero		1


	//   ....[41]....
        /*037c*/ 	.word	0x00001e20
        /*0380*/ 	.word	0x000000ff
        /*0384*/ 	.word	0x000000f8
        /*0388*/ 	.short	0x0101
        /*038a*/ 	.byte	0x1e
	.zero		1


	//   ....[42]....
        /*038c*/ 	.word	0x00001e40
        /*0390*/ 	.word	0x000000ff
        /*0394*/ 	.word	0x00000060
        /*0398*/ 	.short	0x010a
        /*039a*/ 	.byte	0x04
	.zero		1


	//   ....[43]....
        /*039c*/ 	.word	0x000020e0
        /*03a0*/ 	.word	0x000000ff
        /*03a4*/ 	.word	0x00000060
        /*03a8*/ 	.short	0x010a
        /*03aa*/ 	.byte	0x19
	.zero		1


	//   ....[44]....
        /*03ac*/ 	.word	0x00002270
        /*03b0*/ 	.word	0x000000ff
        /*03b4*/ 	.word	0x00000060
        /*03b8*/ 	.short	0x010a
        /*03ba*/ 	.byte	0x08
	.zero		1


	//   ....[45]....
        /*03bc*/ 	.word	0x00002500
        /*03c0*/ 	.word	0x000000ff
        /*03c4*/ 	.word	0x00000100
        /*03c8*/ 	.short	0x010a
        /*03ca*/ 	.byte	0x1e
	.zero		1


	//   ....[46]....
        /*03cc*/ 	.word	0x000025c0
        /*03d0*/ 	.word	0x000000ff
        /*03d4*/ 	.word	0x00000000
        /*03d8*/ 	.short	0x0101
        /*03da*/ 	.byte	0x04
	.zero		1


	//   ....[47]....
        /*03dc*/ 	.word	0x00002ab0
        /*03e0*/ 	.word	0x000000ff
        /*03e4*/ 	.word	0x00000000
        /*03e8*/ 	.short	0x010a
        /*03ea*/ 	.byte	0x04
	.zero		1


	//   ....[48]....
        /*03ec*/ 	.word	0x00002b40
        /*03f0*/ 	.word	0x000000ff
        /*03f4*/ 	.word	0x00000000
        /*03f8*/ 	.short	0x010a
        /*03fa*/ 	.byte	0x04
	.zero		1


	//   ....[49]....
        /*03fc*/ 	.word	0x00002bd0
        /*0400*/ 	.word	0x000000ff
        /*0404*/ 	.word	0x00000000
        /*0408*/ 	.short	0x010a
        /*040a*/ 	.byte	0x04
	.zero		1


	//   ....[50]....
        /*040c*/ 	.word	0x00002c60
        /*0410*/ 	.word	0x000000ff
        /*0414*/ 	.word	0x00000000
        /*0418*/ 	.short	0x010a
        /*041a*/ 	.byte	0x04
	.zero		1


	//   ....[51]....
        /*041c*/ 	.word	0x00002cf0
        /*0420*/ 	.word	0x000000ff
        /*0424*/ 	.word	0x00000000
        /*0428*/ 	.short	0x010a
        /*042a*/ 	.byte	0x04
	.zero		1


	//   ....[52]....
        /*042c*/ 	.word	0x00002d80
        /*0430*/ 	.word	0x000000ff
        /*0434*/ 	.word	0x00000000
        /*0438*/ 	.short	0x010a
        /*043a*/ 	.byte	0x04
	.zero		1


	//   ....[53]....
        /*043c*/ 	.word	0x00002e10
        /*0440*/ 	.word	0x000000ff
        /*0444*/ 	.word	0x00000000
        /*0448*/ 	.short	0x010a
        /*044a*/ 	.byte	0x04
	.zero		1


	//   ....[54]....
        /*044c*/ 	.word	0x00002ea0
        /*0450*/ 	.word	0x000000ff
        /*0454*/ 	.word	0x00000000
        /*0458*/ 	.short	0x010a
        /*045a*/ 	.byte	0x04
	.zero		1


	//   ....[55]....
        /*045c*/ 	.word	0x00002f30
        /*0460*/ 	.word	0x000000ff
        /*0464*/ 	.word	0x00000000
        /*0468*/ 	.short	0x010a
        /*046a*/ 	.byte	0x04
	.zero		1


	//   ....[56]....
        /*046c*/ 	.word	0x00002fc0
        /*0470*/ 	.word	0x000000ff
        /*0474*/ 	.word	0x00000000
        /*0478*/ 	.short	0x010a
        /*047a*/ 	.byte	0x04
	.zero		1


	//   ....[57]....
        /*047c*/ 	.word	0x00003050
        /*0480*/ 	.word	0x000000ff
        /*0484*/ 	.word	0x00000000
        /*0488*/ 	.short	0x010a
        /*048a*/ 	.byte	0x04
	.zero		1


	//   ....[58]....
        /*048c*/ 	.word	0x000030f0
        /*0490*/ 	.word	0x00000000
        /*0494*/ 	.word	0x00000000
        /*0498*/ 	.short	0x010a
        /*049a*/ 	.byte	0xff
	.zero		1


	//   ....[59]....
        /*049c*/ 	.word	0x00003220
        /*04a0*/ 	.word	0x000000ff
        /*04a4*/ 	.word	0x00000108
        /*04a8*/ 	.short	0x010a
        /*04aa*/ 	.byte	0x2d
	.zero		1


	//   ....[60]....
        /*04ac*/ 	.word	0x000032c0
        /*04b0*/ 	.word	0x000000ff
        /*04b4*/ 	.word	0x00000100
        /*04b8*/ 	.short	0x010a
        /*04ba*/ 	.byte	0x2d
	.zero		1


	//   ....[61]....
        /*04bc*/ 	.word	0x00003360
        /*04c0*/ 	.word	0x000000ff
        /*04c4*/ 	.word	0x00000000
        /*04c8*/ 	.short	0x0101
        /*04ca*/ 	.byte	0x06
	.zero		1


	//   ....[62]....
        /*04cc*/ 	.word	0x000033a0
        /*04d0*/ 	.word	0x000000ff
        /*04d4*/ 	.word	0x00000108
        /*04d8*/ 	.short	0x0106
        /*04da*/ 	.byte	0x2d
	.zero		1


	//   ....[63]....
        /*04dc*/ 	.word	0x000033e0
        /*04e0*/ 	.word	0x00000000
        /*04e4*/ 	.word	0x00000108
        /*04e8*/ 	.short	0x010a
        /*04ea*/ 	.byte	0xff
	.zero		1


	//   ....[64]....
        /*04ec*/ 	.word	0x00003950
        /*04f0*/ 	.word	0x000000ff
        /*04f4*/ 	.word	0x00000100
        /*04f8*/ 	.short	0x010a
        /*04fa*/ 	.byte	0x06
	.zero		1


	//   ....[65]....
        /*04fc*/ 	.word	0x00003a00
        /*0500*/ 	.word	0x000000ff
        /*0504*/ 	.word	0x00000000
        /*0508*/ 	.short	0x0101
        /*050a*/ 	.byte	0x05
	.zero		1


	//   ....[66]....
        /*050c*/ 	.word	0x00003a10
        /*0510*/ 	.word	0x000000ff
        /*0514*/ 	.word	0x00000120
        /*0518*/ 	.short	0x010a
        /*051a*/ 	.byte	0x08
	.zero		1


	//   ....[67]....
        /*051c*/ 	.word	0x00003aa0
        /*0520*/ 	.word	0x000000ff
        /*0524*/ 	.word	0x00000000
        /*0528*/ 	.short	0x010a
        /*052a*/ 	.byte	0x04
	.zero		1


	//   ....[68]....
        /*052c*/ 	.word	0x00003b10
        /*0530*/ 	.word	0x000000ff
        /*0534*/ 	.word	0x00000000
        /*0538*/ 	.short	0x010a
        /*053a*/ 	.byte	0x07
	.zero		1


	//   ....[69]....
        /*053c*/ 	.word	0x00003c40
        /*0540*/ 	.word	0x000000ff
        /*0544*/ 	.word	0x00000000
        /*0548*/ 	.short	0x010a
        /*054a*/ 	.byte	0x04
	.zero		1


	//   ....[70]....
        /*054c*/ 	.word	0x00003f40
        /*0550*/ 	.word	0x000000ff
        /*0554*/ 	.word	0x00000000
        /*0558*/ 	.short	0x010a
        /*055a*/ 	.byte	0x05
	.zero		1


	//   ....[71]....
        /*055c*/ 	.word	0x00003fd0
        /*0560*/ 	.word	0x000000ff
        /*0564*/ 	.word	0x00000000
        /*0568*/ 	.short	0x010a
        /*056a*/ 	.byte	0x07
	.zero		1


	//   ....[72]....
        /*056c*/ 	.word	0x00004490
        /*0570*/ 	.word	0x000000ff
        /*0574*/ 	.word	0x00000100
        /*0578*/ 	.short	0x010a
        /*057a*/ 	.byte	0x0f
	.zero		1


	//   ....[73]....
        /*057c*/ 	.word	0x00004530
        /*0580*/ 	.word	0x000000ff
        /*0584*/ 	.word	0x00000000
        /*0588*/ 	.short	0x0101
        /*058a*/ 	.byte	0x0e
	.zero		1


	//   ....[74]....
        /*058c*/ 	.word	0x00004850
        /*0590*/ 	.word	0x000000ff
        /*0594*/ 	.word	0x000000f8
        /*0598*/ 	.short	0x010a
        /*059a*/ 	.byte	0x0f
	.zero		1


	//   ....[75]....
        /*059c*/ 	.word	0x00004a70
        /*05a0*/ 	.word	0x000000ff
        /*05a4*/ 	.word	0x000000d8
        /*05a8*/ 	.short	0x010a
        /*05aa*/ 	.byte	0x13
	.zero		1


	//   ....[76]....
        /*05ac*/ 	.word	0x00004d80
        /*05b0*/ 	.word	0x000000ff
        /*05b4*/ 	.word	0x000000c0
        /*05b8*/ 	.short	0x010b
        /*05ba*/ 	.byte	0x13
	.zero		1


	//   ....[77]....
        /*05bc*/ 	.word	0x00004e00
        /*05c0*/ 	.word	0x000000ff
        /*05c4*/ 	.word	0x00000000
        /*05c8*/ 	.short	0x0101
        /*05ca*/ 	.byte	0x15
	.zero		1


	//   ....[78]....
        /*05cc*/ 	.word	0x00004e30
        /*05d0*/ 	.word	0x000000ff
        /*05d4*/ 	.word	0x000000d8
        /*05d8*/ 	.short	0x010a
        /*05da*/ 	.byte	0x11
	.zero		1


	//   ....[79]....
        /*05dc*/ 	.word	0x00004ff0
        /*05e0*/ 	.word	0x000000ff
        /*05e4*/ 	.word	0x000000c0
        /*05e8*/ 	.short	0x010b
        /*05ea*/ 	.byte	0x11
	.zero		1


	//   ....[80]....
        /*05ec*/ 	.word	0x00005060
        /*05f0*/ 	.word	0x000000ff
        /*05f4*/ 	.word	0x00000000
        /*05f8*/ 	.short	0x0101
        /*05fa*/ 	.byte	0x14
	.zero		1


	//   ....[81]....
        /*05fc*/ 	.word	0x000050b0
        /*0600*/ 	.word	0x000000ff
        /*0604*/ 	.word	0x00000000
        /*0608*/ 	.short	0x010a
        /*060a*/ 	.byte	0x04
	.zero		1


	//   ....[82]....
        /*060c*/ 	.word	0x00005140
        /*0610*/ 	.word	0x000000ff
        /*0614*/ 	.word	0x00000000
        /*0618*/ 	.short	0x010a
        /*061a*/ 	.byte	0x04
	.zero		1


	//   ....[83]....
        /*061c*/ 	.word	0x000051e0
        /*0620*/ 	.word	0x00000000
        /*0624*/ 	.word	0x00000000
        /*0628*/ 	.short	0x010a
        /*062a*/ 	.byte	0xff
	.zero		1


	//   ....[84]....
        /*062c*/ 	.word	0x00005580
        /*0630*/ 	.word	0x000000ff
        /*0634*/ 	.word	0x00000100
        /*0638*/ 	.short	0x010a
        /*063a*/ 	.byte	0x32
	.zero		1


	//   ....[85]....
        /*063c*/ 	.word	0x000056a0
        /*0640*/ 	.word	0x000000ff
        /*0644*/ 	.word	0x00000000
        /*0648*/ 	.short	0x0101
        /*064a*/ 	.byte	0x04
	.zero		1


	//   ....[86]....
        /*064c*/ 	.word	0x00006100
        /*0650*/ 	.word	0x00000000
        /*0654*/ 	.word	0x000000c0
        /*0658*/ 	.short	0x010a
        /*065a*/ 	.byte	0xff
	.zero		1


	//   ....[87]....
        /*065c*/ 	.word	0x000061a0
        /*0660*/ 	.word	0x0000005b
        /*0664*/ 	.word	0x00000110
        /*0668*/ 	.short	0x010a
        /*066a*/ 	.byte	0xff
	.zero		1


	//   ....[88]....
        /*066c*/ 	.word	0x00006280
        /*0670*/ 	.word	0x00000000
        /*0674*/ 	.word	0x000000c0
        /*0678*/ 	.short	0x010a
        /*067a*/ 	.byte	0xff
	.zero		1


	//   ....[89]....
        /*067c*/ 	.word	0x000064b0
        /*0680*/ 	.word	0x0000005b
        /*0684*/ 	.word	0x00000110
        /*0688*/ 	.short	0x010a
        /*068a*/ 	.byte	0xff
	.zero		1


	//   ....[90]....
        /*068c*/ 	.word	0x00006d60
        /*0690*/ 	.word	0x00000000
        /*0694*/ 	.word	0x00000000
        /*0698*/ 	.short	0x0101
        /*069a*/ 	.byte	0xff
	.zero		1


	//   ....[91]....
        /*069c*/ 	.word	0x00006d70
        /*06a0*/ 	.word	0x00000003
        /*06a4*/ 	.word	0x000000c0
        /*06a8*/ 	.short	0x010a
        /*06aa*/ 	.byte	0xff
	.zero		1


	//   ....[92]....
        /*06ac*/ 	.word	0x00006e40
        /*06b0*/ 	.word	0x00000003
        /*06b4*/ 	.word	0x000000c0
        /*06b8*/ 	.short	0x010a
        /*06ba*/ 	.byte	0xff
	.zero		1


	//   ....[93]....
        /*06bc*/ 	.word	0x000071d0
        /*06c0*/ 	.word	0x000000ff
        /*06c4*/ 	.word	0x00000000
        /*06c8*/ 	.short	0x0101
        /*06ca*/ 	.byte	0x05
	.zero		1


	//   ....[94]....
        /*06cc*/ 	.word	0x00007830
        /*06d0*/ 	.word	0x00000002
        /*06d4*/ 	.word	0x00000000
        /*06d8*/ 	.short	0x0101
        /*06da*/ 	.byte	0xff
	.zero		1


	//   ....[95]....
        /*06dc*/ 	.word	0x00007a70
        /*06e0*/ 	.word	0x000000ff
        /*06e4*/ 	.word	0x00000000
        /*06e8*/ 	.short	0x0101
        /*06ea*/ 	.byte	0x04
	.zero		1


	//   ....[96]....
        /*06ec*/ 	.word	0x00007aa0
        /*06f0*/ 	.word	0x00000002
        /*06f4*/ 	.word	0x00000060
        /*06f8*/ 	.short	0x010a
        /*06fa*/ 	.byte	0xff
	.zero		1


	//   ....[97]....
        /*06fc*/ 	.word	0x00007b00
        /*0700*/ 	.word	0x00000002
        /*0704*/ 	.word	0x00000060
        /*0708*/ 	.short	0x010a
        /*070a*/ 	.byte	0xff
	.zero		1


	//   ....[98]....
        /*070c*/ 	.word	0x00007b60
        /*0710*/ 	.word	0x00000002
        /*0714*/ 	.word	0x00000100
        /*0718*/ 	.short	0x010a
        /*071a*/ 	.byte	0xff
	.zero		1


	//   ....[99]....
        /*071c*/ 	.word	0x00007bc0
        /*0720*/ 	.word	0x00000000
        /*0724*/ 	.word	0x00000000
        /*0728*/ 	.short	0x010a
        /*072a*/ 	.byte	0xff
	.zero		1


	//   ....[100]....
        /*072c*/ 	.word	0x00007c20
        /*0730*/ 	.word	0x00000000
        /*0734*/ 	.word	0x00000000
        /*0738*/ 	.short	0x010a
        /*073a*/ 	.byte	0xff
	.zero		1


	//   ....[101]....
        /*073c*/ 	.word	0x00007c80
        /*0740*/ 	.word	0x00000000
        /*0744*/ 	.word	0x00000000
        /*0748*/ 	.short	0x010a
        /*074a*/ 	.byte	0xff
	.zero		1


	//   ....[102]....
        /*074c*/ 	.word	0x00007ce0
        /*0750*/ 	.word	0x00000000
        /*0754*/ 	.word	0x00000000
        /*0758*/ 	.short	0x010a
        /*075a*/ 	.byte	0xff
	.zero		1


	//   ....[103]....
        /*075c*/ 	.word	0x00007d40
        /*0760*/ 	.word	0x00000000
        /*0764*/ 	.word	0x00000000
        /*0768*/ 	.short	0x010a
        /*076a*/ 	.byte	0xff
	.zero		1


	//   ....[104]....
        /*076c*/ 	.word	0x00007da0
        /*0770*/ 	.word	0x00000000
        /*0774*/ 	.word	0x00000000
        /*0778*/ 	.short	0x010a
        /*077a*/ 	.byte	0xff
	.zero		1


	//   ....[105]....
        /*077c*/ 	.word	0x00007e00
        /*0780*/ 	.word	0x00000000
        /*0784*/ 	.word	0x00000000
        /*0788*/ 	.short	0x010a
        /*078a*/ 	.byte	0xff
	.zero		1


	//   ....[106]....
        /*078c*/ 	.word	0x00007e60
        /*0790*/ 	.word	0x00000000
        /*0794*/ 	.word	0x00000000
        /*0798*/ 	.short	0x010a
        /*079a*/ 	.byte	0xff
	.zero		1


	//   ....[107]....
        /*079c*/ 	.word	0x00007ec0
        /*07a0*/ 	.word	0x00000000
        /*07a4*/ 	.word	0x00000000
        /*07a8*/ 	.short	0x010a
        /*07aa*/ 	.byte	0xff
	.zero		1


	//   ....[108]....
        /*07ac*/ 	.word	0x00007f20
        /*07b0*/ 	.word	0x00000000
        /*07b4*/ 	.word	0x00000000
        /*07b8*/ 	.short	0x010a
        /*07ba*/ 	.byte	0xff
	.zero		1


	//   ....[109]....
        /*07bc*/ 	.word	0x00007f80
        /*07c0*/ 	.word	0x00000000
        /*07c4*/ 	.word	0x00000000
        /*07c8*/ 	.short	0x010a
        /*07ca*/ 	.byte	0xff
	.zero		1


	//   ....[110]....
        /*07cc*/ 	.word	0x00007fe0
        /*07d0*/ 	.word	0x00000004
        /*07d4*/ 	.word	0x00000108
        /*07d8*/ 	.short	0x010a
        /*07da*/ 	.byte	0xff
	.zero		1


	//   ....[111]....
        /*07dc*/ 	.word	0x00008040
        /*07e0*/ 	.word	0x00000004
        /*07e4*/ 	.word	0x00000100
        /*07e8*/ 	.short	0x010a
        /*07ea*/ 	.byte	0xff
	.zero		1


	//   ....[112]....
        /*07ec*/ 	.word	0x000080a0
        /*07f0*/ 	.word	0x00000000
        /*07f4*/ 	.word	0x00000100
        /*07f8*/ 	.short	0x010a
        /*07fa*/ 	.byte	0xff
	.zero		1


	//   ....[113]....
        /*07fc*/ 	.word	0x00008100
        /*0800*/ 	.word	0x00000005
        /*0804*/ 	.word	0x00000120
        /*0808*/ 	.short	0x010a
        /*080a*/ 	.byte	0xff
	.zero		1


	//   ....[114]....
        /*080c*/ 	.word	0x00008160
        /*0810*/ 	.word	0x00000000
        /*0814*/ 	.word	0x00000000
        /*0818*/ 	.short	0x010a
        /*081a*/ 	.byte	0xff
	.zero		1


	//   ....[115]....
        /*081c*/ 	.word	0x000081c0
        /*0820*/ 	.word	0x00000000
        /*0824*/ 	.word	0x00000000
        /*0828*/ 	.short	0x010a
        /*082a*/ 	.byte	0xff
	.zero		1


	//   ....[116]....
        /*082c*/ 	.word	0x00008220
        /*0830*/ 	.word	0x00000000
        /*0834*/ 	.word	0x00000000
        /*0838*/ 	.short	0x010a
        /*083a*/ 	.byte	0xff
	.zero		1


	//   ....[117]....
        /*083c*/ 	.word	0x00008280
        /*0840*/ 	.word	0x00000000
        /*0844*/ 	.word	0x00000100
        /*0848*/ 	.short	0x010a
        /*084a*/ 	.byte	0xff
	.zero		1


	//   ....[118]....
        /*084c*/ 	.word	0x000082e0
        /*0850*/ 	.word	0x00000000
        /*0854*/ 	.word	0x000000f8
        /*0858*/ 	.short	0x010a
        /*085a*/ 	.byte	0xff
	.zero		1


	//   ....[119]....
        /*085c*/ 	.word	0x00008340
        /*0860*/ 	.word	0x00000003
        /*0864*/ 	.word	0x000000d8
        /*0868*/ 	.short	0x010a
        /*086a*/ 	.byte	0xff
	.zero		1


	//   ....[120]....
        /*086c*/ 	.word	0x000083a0
        /*0870*/ 	.word	0x00000003
        /*0874*/ 	.word	0x000000d8
        /*0878*/ 	.short	0x010a
        /*087a*/ 	.byte	0xff
	.zero		1


	//   ....[121]....
        /*087c*/ 	.word	0x00008400
        /*0880*/ 	.word	0x00000000
        /*0884*/ 	.word	0x00000000
        /*0888*/ 	.short	0x010a
        /*088a*/ 	.byte	0xff
	.zero		1


	//   ....[122]....
        /*088c*/ 	.word	0x00008460
        /*0890*/ 	.word	0x00000000
        /*0894*/ 	.word	0x00000000
        /*0898*/ 	.short	0x010a
        /*089a*/ 	.byte	0xff
	.zero		1


	//   ....[123]....
        /*089c*/ 	.word	0x000084c0
        /*08a0*/ 	.word	0x00000000
        /*08a4*/ 	.word	0x00000100
        /*08a8*/ 	.short	0x010a
        /*08aa*/ 	.byte	0xff
	.zero		1


	//   ....[124]....
        /*08ac*/ 	.word	0x00008510
        /*08b0*/ 	.word	0x00000000
        /*08b4*/ 	.word	0x000000c0
        /*08b8*/ 	.short	0x010a
        /*08ba*/ 	.byte	0xff
	.zero		1


	//   ....[125]....
        /*08bc*/ 	.word	0x00008560
        /*08c0*/ 	.word	0x0000005b
        /*08c4*/ 	.word	0x00000110
        /*08c8*/ 	.short	0x010a
        /*08ca*/ 	.byte	0xff
	.zero		1


	//   ....[126]....
        /*08cc*/ 	.word	0x000085b0
        /*08d0*/ 	.word	0x00000003
        /*08d4*/ 	.word	0x000000c0
        /*08d8*/ 	.short	0x010a
        /*08da*/ 	.byte	0xff
	.zero		1


	//----- nvinfo : EIATTR_NUM_MBARRIERS
	.align		4
.L_47:
        /*08dc*/ 	.byte	0x03, 0x38
        /*08de*/ 	.short	0x0026


	//----- nvinfo : EIATTR_EXIT_INSTR_OFFSETS
	.align		4
        /*08e0*/ 	.byte	0x04, 0x1c
        /*08e2*/ 	.short	(.L_49 - .L_48)


	//   ....[0]....
.L_48:
        /*08e4*/ 	.word	0x00003120


	//   ....[1]....
        /*08e8*/ 	.word	0x000033b0


	//   ....[2]....
        /*08ec*/ 	.word	0x00003410


	//   ....[3]....
        /*08f0*/ 	.word	0x00004240


	//   ....[4]....
        /*08f4*/ 	.word	0x00005210


	//   ....[5]....
        /*08f8*/ 	.word	0x00005250


	//   ....[6]....
        /*08fc*/ 	.word	0x00007960


	//   ....[7]....
        /*0900*/ 	.word	0x000079e0


	//   ....[8]....
        /*0904*/ 	.word	0x00007a10


	//   ....[9]....
        /*0908*/ 	.word	0x00007a80


	//----- nvinfo : EIATTR_MAX_THREADS
	.align		4
.L_49:
        /*090c*/ 	.byte	0x04, 0x05
        /*090e*/ 	.short	(.L_51 - .L_50)
.L_50:
        /*0910*/ 	.word	0x00000100
        /*0914*/ 	.word	0x00000001
        /*0918*/ 	.word	0x00000001


	//----- nvinfo : EIATTR_CRS_STACK_SIZE
	.align		4
.L_51:
        /*091c*/ 	.byte	0x04, 0x1e
        /*091e*/ 	.short	(.L_53 - .L_52)
.L_52:
        /*0920*/ 	.word	0x00000000


	//----- nvinfo : EIATTR_CBANK_PARAM_SIZE
	.align		4
.L_53:
        /*0924*/ 	.byte	0x03, 0x19
        /*0926*/ 	.short	0x0800


	//----- nvinfo : EIATTR_PARAM_CBANK
	.align		4
        /*0928*/ 	.byte	0x04, 0x0a
        /*092a*/ 	.short	(.L_55 - .L_54)
	.align		4
.L_54:
        /*092c*/ 	.word	index@(.nv.constant0._ZN7cutlass13device_kernelINS_4conv6kernel13ConvUniversalINS1_16ConvProblemShapeILNS1_8OperatorE1ELi2EEENS1_10collective14CollectiveConvINS1_47MainloopSm100TmaUmmaWarpSpecializedImplicitGemmILS5_1ELi12ELi2ELi1ELi2EN4cute5tupleIJNSA_1CILi2EEENSC_ILi1EEESE_EEEEENSB_IJNSC_ILi64EEESH_NSB_IJNSC_ILi32EEEEEEEEENS_10tfloat32_tESL_NSA_8TiledMMAINSA_8MMA_AtomIJNSA_17SM100_MMA_TF32_SSISL_SL_fLi64ELi64ELNSA_4UMMA5MajorE0ELSQ_1ELNSP_7ScaleInE0ELSR_0EEEEEENSA_6LayoutINSB_IJSE_SE_SE_EEENSB_IJNSC_ILi0EEESW_SW_EEEEENSB_IJNSA_10UnderscoreESZ_SZ_EEEEENS7_6detail27Sm100ImplicitGemmTileTraitsINSA_20SM90_TMA_LOAD_IM2COLENSA_14ComposedLayoutINSA_7SwizzleILi3ELi4ELi3EEENSA_18smem_ptr_flag_bitsILi32EEENSU_INSB_IJNSC_ILi8EEESI_EEENSB_IJSI_SE_EEEEEEEvEENS13_INSA_23SM90_TMA_LOAD_MULTICASTENS15_INS16_ILi2ELi5ELi2EEES19_NSU_INSB_IJSI_NSC_ILi4EEEEEENSB_IJSE_SI_EEEEEEEvEEEENS_8epilogue10collective18CollectiveEpilogueINS1P_23Sm100TmaWarpSpecializedILi3ELi2ELi16ELb1ELb0EEEJSK_NSB_IJNSU_ISH_SE_EENSU_ISI_SE_EEEEESL_NSB_IJNSB_IJlllEEESE_SW_EEESL_S1Y_NS1P_6fusion15FusionCallbacksIS1T_NS1Z_17LinearCombinationISL_fSL_fLNS_15FloatRoundStyleE2EEESK_S1W_JEEENSA_5SM1004TMEM4LOAD26SM100_TMEM_LOAD_16dp128b8xES14_S1E_NSA_17SM75_U32x4_LDSM_NENSA_21SM90_TMA_STORE_IM2COLES1E_NSA_17SM90_U32x4_STSM_NENSA_39AutoVectorizingCopyWithAssumedAlignmentILi128EEEEEEvvEEEEvNT_6ParamsE)
        /*0930*/ 	.short	0x0380
        /*0932*/ 	.short	0x0800


	//----- nvinfo : EIATTR_SW_WAR
	.align		4
.L_55:
        /*0934*/ 	.byte	0x04, 0x36
        /*0936*/ 	.short	(.L_57 - .L_56)
.L_56:
        /*0938*/ 	.word	0x00000008
.L_57:


//--------------------- .nv.callgraph             --------------------------
	.section	.nv.callgraph,"",@"SHT_CUDA_CALLGRAPH"
	.align	4
	.sectionentsize	8
	.align		4
        /*0000*/ 	.word	0x00000000
	.align		4
        /*0004*/ 	.word	0xffffffff
	.align		4
        /*0008*/ 	.word	index@(_ZN7cutlass13device_kernelINS_4conv6kernel13ConvUniversalINS1_16ConvProblemShapeILNS1_8OperatorE1ELi2EEENS1_10collective14CollectiveConvINS1_47MainloopSm100TmaUmmaWarpSpecializedImplicitGemmILS5_1ELi12ELi2ELi1ELi2EN4cute5tupleIJNSA_1CILi2EEENSC_ILi1EEESE_EEEEENSB_IJNSC_ILi64EEESH_NSB_IJNSC_ILi32EEEEEEEEENS_10tfloat32_tESL_NSA_8TiledMMAINSA_8MMA_AtomIJNSA_17SM100_MMA_TF32_SSISL_SL_fLi64ELi64ELNSA_4UMMA5MajorE0ELSQ_1ELNSP_7ScaleInE0ELSR_0EEEEEENSA_6LayoutINSB_IJSE_SE_SE_EEENSB_IJNSC_ILi0EEESW_SW_EEEEENSB_IJNSA_10UnderscoreESZ_SZ_EEEEENS7_6detail27Sm100ImplicitGemmTileTraitsINSA_20SM90_TMA_LOAD_IM2COLENSA_14ComposedLayoutINSA_7SwizzleILi3ELi4ELi3EEENSA_18smem_ptr_flag_bitsILi32EEENSU_INSB_IJNSC_ILi8EEESI_EEENSB_IJSI_SE_EEEEEEEvEENS13_INSA_23SM90_TMA_LOAD_MULTICASTENS15_INS16_ILi2ELi5ELi2EEES19_NSU_INSB_IJSI_NSC_ILi4EEEEEENSB_IJSE_SI_EEEEEEEvEEEENS_8epilogue10collective18CollectiveEpilogueINS1P_23Sm100TmaWarpSpecializedILi3ELi2ELi16ELb1ELb0EEEJSK_NSB_IJNSU_ISH_SE_EENSU_ISI_SE_EEEEESL_NSB_IJNSB_IJlllEEESE_SW_EEESL_S1Y_NS1P_6fusion15FusionCallbacksIS1T_NS1Z_17LinearCombinationISL_fSL_fLNS_15FloatRoundStyleE2EEESK_S1W_JEEENSA_5SM1004TMEM4LOAD26SM100_TMEM_LOAD_16dp128b8xES14_S1E_NSA_17SM75_U32x4_LDSM_NENSA_21SM90_TMA_STORE_IM2COLES1E_NSA_17SM90_U32x4_STSM_NENSA_39AutoVectorizingCopyWithAssumedAlignmentILi128EEEEEEvvEEEEvNT_6ParamsE)
	.align		4
        /*000c*/ 	.word	index@(__assertfail)
	.align		4
        /*0010*/ 	.word	0x00000000
	.align		4
        /*0014*/ 	.word	0xfffffffe
	.align		4
        /*0018*/ 	.word	0x00000000
	.align		4
        /*001c*/ 	.word	0xfffffffd
	.align		4
        /*0020*/ 	.word	0x00000000
	.align		4
        /*0024*/ 	.word	0xfffffffc


//--------------------- .nv.constant4             --------------------------
	.section	.nv.constant4,"a",@progbits
	.align	8
	.align		8
.nv.constant4:
        /*0000*/ 	.dword	__assertfail
	.align		8
        /*0008*/ 	.dword	__unnamed_1
	.align		8
        /*0010*/ 	.dword	__unnamed_2
	.align		8
        /*0018*/ 	.dword	_ZN39_INTERNAL_865ce098_4_k_cu_f019d197_31874cuda3std3__45__cpo5beginE
	.align		8
        /*0020*/ 	.dword	_ZN39_INTERNAL_865ce098_4_k_cu_f019d197_31874cuda3std3__45__cpo3endE
	.align		8
        /*0028*/ 	.dword	_ZN39_INTERNAL_865ce098_4_k_cu_f019d197_31874cuda3std3__45__cpo6cbeginE
	.align		8
        /*0030*/ 	.dword	_ZN39_INTERNAL_865ce098_4_k_cu_f019d197_31874cuda3std3__45__cpo4cendE
	.align		8
        /*0038*/ 	.dword	_ZN39_INTERNAL_865ce098_4_k_cu_f019d197_31874cuda3std3__441_GLOBAL__N__865ce098_4_k_cu_f019d197_31876ignoreE
	.align		8
        /*0040*/ 	.dword	_ZN39_INTERNAL_865ce098_4_k_cu_f019d197_31874cuda3std3__419piecewise_constructE
	.align		8
        /*0048*/ 	.dword	_ZN39_INTERNAL_865ce098_4_k_cu_f019d197_31874cuda3std3__48in_placeE
	.align		8
        /*0050*/ 	.dword	_ZN39_INTERNAL_865ce098_4_k_cu_f019d197_31874cuda3std6ranges3__45__cpo4swapE
	.align		8
        /*0058*/ 	.dword	_ZN39_INTERNAL_865ce098_4_k_cu_f019d197_31874cuda3std6ranges3__45__cpo9iter_moveE
	.align		8
        /*0060*/ 	.dword	_ZN39_INTERNAL_865ce098_4_k_cu_f019d197_31874cute7productE
	.align		8
        /*0068*/ 	.dword	_ZN39_INTERNAL_865ce098_4_k_cu_f019d197_31874cute1_E
	.align		8
        /*0070*/ 	.dword	$str$27
	.align		8
        /*0078*/ 	.dword	$str$28
	.align		8
        /*0080*/ 	.dword	$str$29
	.align		8
        /*0088*/ 	.dword	$str$30


//--------------------- .text._ZN7cutlass13device_kernelINS_4conv6kernel13ConvUniversalINS1_16ConvProblemShapeILNS1_8OperatorE1ELi2EEENS1_10collective14CollectiveConvINS1_47MainloopSm100TmaUmmaWarpSpecializedImplicitGemmILS5_1ELi12ELi2ELi1ELi2EN4cute5tupleIJNSA_1CILi2EEENSC_ILi1EEESE_EEEEENSB_IJNSC_ILi64EEESH_NSB_IJNSC_ILi32EEEEEEEEENS_10tfloat32_tESL_NSA_8TiledMMAINSA_8MMA_AtomIJNSA_17SM100_MMA_TF32_SSISL_SL_fLi64ELi64ELNSA_4UMMA5MajorE0ELSQ_1ELNSP_7ScaleInE0ELSR_0EEEEEENSA_6LayoutINSB_IJSE_SE_SE_EEENSB_IJNSC_ILi0EEESW_SW_EEEEENSB_IJNSA_10UnderscoreESZ_SZ_EEEEENS7_6detail27Sm100ImplicitGemmTileTraitsINSA_20SM90_TMA_LOAD_IM2COLENSA_14ComposedLayoutINSA_7SwizzleILi3ELi4ELi3EEENSA_18smem_ptr_flag_bitsILi32EEENSU_INSB_IJNSC_ILi8EEESI_EEENSB_IJSI_SE_EEEEEEEvEENS13_INSA_23SM90_TMA_LOAD_MULTICASTENS15_INS16_ILi2ELi5ELi2EEES19_NSU_INSB_IJSI_NSC_ILi4EEEEEENSB_IJSE_SI_EEEEEEEvEEEENS_8epilogue10collective18CollectiveEpilogueINS1P_23Sm100TmaWarpSpecializedILi3ELi2ELi16ELb1ELb0EEEJSK_NSB_IJNSU_ISH_SE_EENSU_ISI_SE_EEEEESL_NSB_IJNSB_IJlllEEESE_SW_EEESL_S1Y_NS1P_6fusion15FusionCallbacksIS1T_NS1Z_17LinearCombinationISL_fSL_fLNS_15FloatRoundStyleE2EEESK_S1W_JEEENSA_5SM1004TMEM4LOAD26SM100_TMEM_LOAD_16dp128b8xES14_S1E_NSA_17SM75_U32x4_LDSM_NENSA_21SM90_TMA_STORE_IM2COLES1E_NSA_17SM90_U32x4_STSM_NENSA_39AutoVectorizingCopyWithAssumedAlignmentILi128EEEEEEvvEEEEvNT_6ParamsE --------------------------
	.section	.text._ZN7cutlass13device_kernelINS_4conv6kernel13ConvUniversalINS1_16ConvProblemShapeILNS1_8OperatorE1ELi2EEENS1_10collective14CollectiveConvINS1_47MainloopSm100TmaUmmaWarpSpecializedImplicitGemmILS5_1ELi12ELi2ELi1ELi2EN4cute5tupleIJNSA_1CILi2EEENSC_ILi1EEESE_EEEEENSB_IJNSC_ILi64EEESH_NSB_IJNSC_ILi32EEEEEEEEENS_10tfloat32_tESL_NSA_8TiledMMAINSA_8MMA_AtomIJNSA_17SM100_MMA_TF32_SSISL_SL_fLi64ELi64ELNSA_4UMMA5MajorE0ELSQ_1ELNSP_7ScaleInE0ELSR_0EEEEEENSA_6LayoutINSB_IJSE_SE_SE_EEENSB_IJNSC_ILi0EEESW_SW_EEEEENSB_IJNSA_10UnderscoreESZ_SZ_EEEEENS7_6detail27Sm100ImplicitGemmTileTraitsINSA_20SM90_TMA_LOAD_IM2COLENSA_14ComposedLayoutINSA_7SwizzleILi3ELi4ELi3EEENSA_18smem_ptr_flag_bitsILi32EEENSU_INSB_IJNSC_ILi8EEESI_EEENSB_IJSI_SE_EEEEEEEvEENS13_INSA_23SM90_TMA_LOAD_MULTICASTENS15_INS16_ILi2ELi5ELi2EEES19_NSU_INSB_IJSI_NSC_ILi4EEEEEENSB_IJSE_SI_EEEEEEEvEEEENS_8epilogue10collective18CollectiveEpilogueINS1P_23Sm100TmaWarpSpecializedILi3ELi2ELi16ELb1ELb0EEEJSK_NSB_IJNSU_ISH_SE_EENSU_ISI_SE_EEEEESL_NSB_IJNSB_IJlllEEESE_SW_EEESL_S1Y_NS1P_6fusion15FusionCallbacksIS1T_NS1Z_17LinearCombinationISL_fSL_fLNS_15FloatRoundStyleE2EEESK_S1W_JEEENSA_5SM1004TMEM4LOAD26SM100_TMEM_LOAD_16dp128b8xES14_S1E_NSA_17SM75_U32x4_LDSM_NENSA_21SM90_TMA_STORE_IM2COLES1E_NSA_17SM90_U32x4_STSM_NENSA_39AutoVectorizingCopyWithAssumedAlignmentILi128EEEEEEvvEEEEvNT_6ParamsE,"ax",@progbits
	.align	128
.text._ZN7cutlass13device_kernelINS_4conv6kernel13ConvUniversalINS1_16ConvProblemShapeILNS1_8OperatorE1ELi2EEENS1_10collective14CollectiveConvINS1_47MainloopSm100TmaUmmaWarpSpecializedImplicitGemmILS5_1ELi12ELi2ELi1ELi2EN4cute5tupleIJNSA_1CILi2EEENSC_ILi1EEESE_EEEEENSB_IJNSC_ILi64EEESH_NSB_IJNSC_ILi32EEEEEEEEENS_10tfloat32_tESL_NSA_8TiledMMAINSA_8MMA_AtomIJNSA_17SM100_MMA_TF32_SSISL_SL_fLi64ELi64ELNSA_4UMMA5MajorE0ELSQ_1ELNSP_7ScaleInE0ELSR_0EEEEEENSA_6LayoutINSB_IJSE_SE_SE_EEENSB_IJNSC_ILi0EEESW_SW_EEEEENSB_IJNSA_10UnderscoreESZ_SZ_EEEEENS7_6detail27Sm100ImplicitGemmTileTraitsINSA_20SM90_TMA_LOAD_IM2COLENSA_14ComposedLayoutINSA_7SwizzleILi3ELi4ELi3EEENSA_18smem_ptr_flag_bitsILi32EEENSU_INSB_IJNSC_ILi8EEESI_EEENSB_IJSI_SE_EEEEEEEvEENS13_INSA_23SM90_TMA_LOAD_MULTICASTENS15_INS16_ILi2ELi5ELi2EEES19_NSU_INSB_IJSI_NSC_ILi4EEEEEENSB_IJSE_SI_EEEEEEEvEEEENS_8epilogue10collective18CollectiveEpilogueINS1P_23Sm100TmaWarpSpecializedILi3ELi2ELi16ELb1ELb0EEEJSK_NSB_IJNSU_ISH_SE_EENSU_ISI_SE_EEEEESL_NSB_IJNSB_IJlllEEESE_SW_EEESL_S1Y_NS1P_6fusion15FusionCallbacksIS1T_NS1Z_17LinearCombinationISL_fSL_fLNS_15FloatRoundStyleE2EEESK_S1W_JEEENSA_5SM1004TMEM4LOAD26SM100_TMEM_LOAD_16dp128b8xES14_S1E_NSA_17SM75_U32x4_LDSM_NENSA_21SM90_TMA_STORE_IM2COLES1E_NSA_17SM90_U32x4_STSM_NENSA_39AutoVectorizingCopyWithAssumedAlignmentILi128EEEEEEvvEEEEvNT_6ParamsE:
        .type           _ZN7cutlass13device_kernelINS_4conv6kernel13ConvUniversalINS1_16ConvProblemShapeILNS1_8OperatorE1ELi2EEENS1_10collective14CollectiveConvINS1_47MainloopSm100TmaUmmaWarpSpecializedImplicitGemmILS5_1ELi12ELi2ELi1ELi2EN4cute5tupleIJNSA_1CILi2EEENSC_ILi1EEESE_EEEEENSB_IJNSC_ILi64EEESH_NSB_IJNSC_ILi32EEEEEEEEENS_10tfloat32_tESL_NSA_8TiledMMAINSA_8MMA_AtomIJNSA_17SM100_MMA_TF32_SSISL_SL_fLi64ELi64ELNSA_4UMMA5MajorE0ELSQ_1ELNSP_7ScaleInE0ELSR_0EEEEEENSA_6LayoutINSB_IJSE_SE_SE_EEENSB_IJNSC_ILi0EEESW_SW_EEEEENSB_IJNSA_10UnderscoreESZ_SZ_EEEEENS7_6detail27Sm100ImplicitGemmTileTraitsINSA_20SM90_TMA_LOAD_IM2COLENSA_14ComposedLayoutINSA_7SwizzleILi3ELi4ELi3EEENSA_18smem_ptr_flag_bitsILi32EEENSU_INSB_IJNSC_ILi8EEESI_EEENSB_IJSI_SE_EEEEEEEvEENS13_INSA_23SM90_TMA_LOAD_MULTICASTENS15_INS16_ILi2ELi5ELi2EEES19_NSU_INSB_IJSI_NSC_ILi4EEEEEENSB_IJSE_SI_EEEEEEEvEEEENS_8epilogue10collective18CollectiveEpilogueINS1P_23Sm100TmaWarpSpecializedILi3ELi2ELi16ELb1ELb0EEEJSK_NSB_IJNSU_ISH_SE_EENSU_ISI_SE_EEEEESL_NSB_IJNSB_IJlllEEESE_SW_EEESL_S1Y_NS1P_6fusion15FusionCallbacksIS1T_NS1Z_17LinearCombinationISL_fSL_fLNS_15FloatRoundStyleE2EEESK_S1W_JEEENSA_5SM1004TMEM4LOAD26SM100_TMEM_LOAD_16dp128b8xES14_S1E_NSA_17SM75_U32x4_LDSM_NENSA_21SM90_TMA_STORE_IM2COLES1E_NSA_17SM90_U32x4_STSM_NENSA_39AutoVectorizingCopyWithAssumedAlignmentILi128EEEEEEvvEEEEvNT_6ParamsE,@function
        .size           _ZN7cutlass13device_kernelINS_4conv6kernel13ConvUniversalINS1_16ConvProblemShapeILNS1_8OperatorE1ELi2EEENS1_10collective14CollectiveConvINS1_47MainloopSm100TmaUmmaWarpSpecializedImplicitGemmILS5_1ELi12ELi2ELi1ELi2EN4cute5tupleIJNSA_1CILi2EEENSC_ILi1EEESE_EEEEENSB_IJNSC_ILi64EEESH_NSB_IJNSC_ILi32EEEEEEEEENS_10tfloat32_tESL_NSA_8TiledMMAINSA_8MMA_AtomIJNSA_17SM100_MMA_TF32_SSISL_SL_fLi64ELi64ELNSA_4UMMA5MajorE0ELSQ_1ELNSP_7ScaleInE0ELSR_0EEEEEENSA_6LayoutINSB_IJSE_SE_SE_EEENSB_IJNSC_ILi0EEESW_SW_EEEEENSB_IJNSA_10UnderscoreESZ_SZ_EEEEENS7_6detail27Sm100ImplicitGemmTileTraitsINSA_20SM90_TMA_LOAD_IM2COLENSA_14ComposedLayoutINSA_7SwizzleILi3ELi4ELi3EEENSA_18smem_ptr_flag_bitsILi32EEENSU_INSB_IJNSC_ILi8EEESI_EEENSB_IJSI_SE_EEEEEEEvEENS13_INSA_23SM90_TMA_LOAD_MULTICASTENS15_INS16_ILi2ELi5ELi2EEES19_NSU_INSB_IJSI_NSC_ILi4EEEEEENSB_IJSE_SI_EEEEEEEvEEEENS_8epilogue10collective18CollectiveEpilogueINS1P_23Sm100TmaWarpSpecializedILi3ELi2ELi16ELb1ELb0EEEJSK_NSB_IJNSU_ISH_SE_EENSU_ISI_SE_EEEEESL_NSB_IJNSB_IJlllEEESE_SW_EEESL_S1Y_NS1P_6fusion15FusionCallbacksIS1T_NS1Z_17LinearCombinationISL_fSL_fLNS_15FloatRoundStyleE2EEESK_S1W_JEEENSA_5SM1004TMEM4LOAD26SM100_TMEM_LOAD_16dp128b8xES14_S1E_NSA_17SM75_U32x4_LDSM_NENSA_21SM90_TMA_STORE_IM2COLES1E_NSA_17SM90_U32x4_STSM_NENSA_39AutoVectorizingCopyWithAssumedAlignmentILi128EEEEEEvvEEEEvNT_6ParamsE,(.L_x_176 - _ZN7cutlass13device_kernelINS_4conv6kernel13ConvUniversalINS1_16ConvProblemShapeILNS1_8OperatorE1ELi2EEENS1_10collective14CollectiveConvINS1_47MainloopSm100TmaUmmaWarpSpecializedImplicitGemmILS5_1ELi12ELi2ELi1ELi2EN4cute5tupleIJNSA_1CILi2EEENSC_ILi1EEESE_EEEEENSB_IJNSC_ILi64EEESH_NSB_IJNSC_ILi32EEEEEEEEENS_10tfloat32_tESL_NSA_8TiledMMAINSA_8MMA_AtomIJNSA_17SM100_MMA_TF32_SSISL_SL_fLi64ELi64ELNSA_4UMMA5MajorE0ELSQ_1ELNSP_7ScaleInE0ELSR_0EEEEEENSA_6LayoutINSB_IJSE_SE_SE_EEENSB_IJNSC_ILi0EEESW_SW_EEEEENSB_IJNSA_10UnderscoreESZ_SZ_EEEEENS7_6detail27Sm100ImplicitGemmTileTraitsINSA_20SM90_TMA_LOAD_IM2COLENSA_14ComposedLayoutINSA_7SwizzleILi3ELi4ELi3EEENSA_18smem_ptr_flag_bitsILi32EEENSU_INSB_IJNSC_ILi8EEESI_EEENSB_IJSI_SE_EEEEEEEvEENS13_INSA_23SM90_TMA_LOAD_MULTICASTENS15_INS16_ILi2ELi5ELi2EEES19_NSU_INSB_IJSI_NSC_ILi4EEEEEENSB_IJSE_SI_EEEEEEEvEEEENS_8epilogue10collective18CollectiveEpilogueINS1P_23Sm100TmaWarpSpecializedILi3ELi2ELi16ELb1ELb0EEEJSK_NSB_IJNSU_ISH_SE_EENSU_ISI_SE_EEEEESL_NSB_IJNSB_IJlllEEESE_SW_EEESL_S1Y_NS1P_6fusion15FusionCallbacksIS1T_NS1Z_17LinearCombinationISL_fSL_fLNS_15FloatRoundStyleE2EEESK_S1W_JEEENSA_5SM1004TMEM4LOAD26SM100_TMEM_LOAD_16dp128b8xES14_S1E_NSA_17SM75_U32x4_LDSM_NENSA_21SM90_TMA_STORE_IM2COLES1E_NSA_17SM90_U32x4_STSM_NENSA_39AutoVectorizingCopyWithAssumedAlignmentILi128EEEEEEvvEEEEvNT_6ParamsE)
        .other          _ZN7cutlass13device_kernelINS_4conv6kernel13ConvUniversalINS1_16ConvProblemShapeILNS1_8OperatorE1ELi2EEENS1_10collective14CollectiveConvINS1_47MainloopSm100TmaUmmaWarpSpecializedImplicitGemmILS5_1ELi12ELi2ELi1ELi2EN4cute5tupleIJNSA_1CILi2EEENSC_ILi1EEESE_EEEEENSB_IJNSC_ILi64EEESH_NSB_IJNSC_ILi32EEEEEEEEENS_10tfloat32_tESL_NSA_8TiledMMAINSA_8MMA_AtomIJNSA_17SM100_MMA_TF32_SSISL_SL_fLi64ELi64ELNSA_4UMMA5MajorE0ELSQ_1ELNSP_7ScaleInE0ELSR_0EEEEEENSA_6LayoutINSB_IJSE_SE_SE_EEENSB_IJNSC_ILi0EEESW_SW_EEEEENSB_IJNSA_10UnderscoreESZ_SZ_EEEEENS7_6detail27Sm100ImplicitGemmTileTraitsINSA_20SM90_TMA_LOAD_IM2COLENSA_14ComposedLayoutINSA_7SwizzleILi3ELi4ELi3EEENSA_18smem_ptr_flag_bitsILi32EEENSU_INSB_IJNSC_ILi8EEESI_EEENSB_IJSI_SE_EEEEEEEvEENS13_INSA_23SM90_TMA_LOAD_MULTICASTENS15_INS16_ILi2ELi5ELi2EEES19_NSU_INSB_IJSI_NSC_ILi4EEEEEENSB_IJSE_SI_EEEEEEEvEEEENS_8epilogue10collective18CollectiveEpilogueINS1P_23Sm100TmaWarpSpecializedILi3ELi2ELi16ELb1ELb0EEEJSK_NSB_IJNSU_ISH_SE_EENSU_ISI_SE_EEEEESL_NSB_IJNSB_IJlllEEESE_SW_EEESL_S1Y_NS1P_6fusion15FusionCallbacksIS1T_NS1Z_17LinearCombinationISL_fSL_fLNS_15FloatRoundStyleE2EEESK_S1W_JEEENSA_5SM1004TMEM4LOAD26SM100_TMEM_LOAD_16dp128b8xES14_S1E_NSA_17SM75_U32x4_LDSM_NENSA_21SM90_TMA_STORE_IM2COLES1E_NSA_17SM90_U32x4_STSM_NENSA_39AutoVectorizingCopyWithAssumedAlignmentILi128EEEEEEvvEEEEvNT_6ParamsE,@"STO_CUDA_ENTRY STV_DEFAULT"
_ZN7cutlass13device_kernelINS_4conv6kernel13ConvUniversalINS1_16ConvProblemShapeILNS1_8OperatorE1ELi2EEENS1_10collective14CollectiveConvINS1_47MainloopSm100TmaUmmaWarpSpecializedImplicitGemmILS5_1ELi12ELi2ELi1ELi2EN4cute5tupleIJNSA_1CILi2EEENSC_ILi1EEESE_EEEEENSB_IJNSC_ILi64EEESH_NSB_IJNSC_ILi32EEEEEEEEENS_10tfloat32_tESL_NSA_8TiledMMAINSA_8MMA_AtomIJNSA_17SM100_MMA_TF32_SSISL_SL_fLi64ELi64ELNSA_4UMMA5MajorE0ELSQ_1ELNSP_7ScaleInE0ELSR_0EEEEEENSA_6LayoutINSB_IJSE_SE_SE_EEENSB_IJNSC_ILi0EEESW_SW_EEEEENSB_IJNSA_10UnderscoreESZ_SZ_EEEEENS7_6detail27Sm100ImplicitGemmTileTraitsINSA_20SM90_TMA_LOAD_IM2COLENSA_14ComposedLayoutINSA_7SwizzleILi3ELi4ELi3EEENSA_18smem_ptr_flag_bitsILi32EEENSU_INSB_IJNSC_ILi8EEESI_EEENSB_IJSI_SE_EEEEEEEvEENS13_INSA_23SM90_TMA_LOAD_MULTICASTENS15_INS16_ILi2ELi5ELi2EEES19_NSU_INSB_IJSI_NSC_ILi4EEEEEENSB_IJSE_SI_EEEEEEEvEEEENS_8epilogue10collective18CollectiveEpilogueINS1P_23Sm100TmaWarpSpecializedILi3ELi2ELi16ELb1ELb0EEEJSK_NSB_IJNSU_ISH_SE_EENSU_ISI_SE_EEEEESL_NSB_IJNSB_IJlllEEESE_SW_EEESL_S1Y_NS1P_6fusion15FusionCallbacksIS1T_NS1Z_17LinearCombinationISL_fSL_fLNS_15FloatRoundStyleE2EEESK_S1W_JEEENSA_5SM1004TMEM4LOAD26SM100_TMEM_LOAD_16dp128b8xES14_S1E_NSA_17SM75_U32x4_LDSM_NENSA_21SM90_TMA_STORE_IM2COLES1E_NSA_17SM90_U32x4_STSM_NENSA_39AutoVectorizingCopyWithAssumedAlignmentILi128EEEEEEvvEEEEvNT_6ParamsE:
[----:B------:R-:W1:Y:S01]  /*0000*/  LDC R1, c[0x0][0x37c] ;  /* 0x0000df00ff017b82 */ /* 0x000e620000000800 */
[----:B------:R-:W2:Y:S01]  /*0010*/  S2R R79, SR_TID.X ;  /* 0x00000000004f7919 */ /* 0x000ea20000002100 */
[----:B------:R-:W3:Y:S01]  /*0020*/  LDCU.64 UR6, c[0x0][0x890] ;  /* 0x00011200ff0677ac */ /* 0x000ee20008000a00 */
[----:B-1----:R-:W-:Y:S01]  /*0030*/  VIADD R1, R1, 0xfffffff8 ;  /* 0xfffffff801017836 */ /* 0x002fe20000000000 */
[----:B------:R-:W-:Y:S02]  /*0040*/  PRMT R71, RZ, 0x7610, R71 ;  /* 0x00007610ff477816 */ /* 0x000fe40000000047 */
[----:B------:R-:W-:Y:S01]  /*0050*/  ELECT P5, URZ, PT ;  /* 0x0000000000ff782f */ /* 0x000fe200038a0000 */
[----:B------:R-:W1:Y:S01]  /*0060*/  LDCU.64 UR48, c[0x0][0x358] ;  /* 0x00006b00ff3077ac */ /* 0x000e620008000a00 */
[----:B---3--:R-:W-:-:S04]  /*0070*/  UISETP.NE.U32.AND UP0, UPT, UR6, URZ, UPT ;  /* 0x000000ff0600728c */ /* 0x008fc8000bf05070 */
[----:B------:R-:W-:Y:S01]  /*0080*/  UISETP.NE.AND.EX UP0, UPT, UR7, URZ, UPT, UP0 ;  /* 0x000000ff0700728c */ /* 0x000fe2000bf05300 */
[----:B--2---:R-:W-:-:S05]  /*0090*/  SHF.R.U32.HI R80, RZ, 0x5, R79 ;  /* 0x00000005ff507819 */ /* 0x004fca000001164f */
[----:B------:R-:W2:Y:S02]  /*00a0*/  SHFL.IDX PT, R0, R80, RZ, 0x1f ;  /* 0x00001fff50007589 */ /* 0x000ea400000e0000 */
[----:B--2---:R-:W-:Y:S01]  /*00b0*/  R2UR UR4, R0 ;  /* 0x00000000000472ca */ /* 0x004fe200000e0000 */
[----:B-1----:R-:W-:-:S14]  /*00c0*/  BRA.U UP0, `(.L_x_0) ;  /* 0x00000001002c7547 */ /* 0x002fdc000b800000 */
[----:B------:R-:W1:Y:S02]  /*00d0*/  LDCU.64 UR8, c[0x0][0x888] ;  /* 0x00011100ff0877ac */ /* 0x000e640008000a00 */
[----:B-1----:R-:W-:-:S04]  /*00e0*/  UISETP.NE.U32.AND UP0, UPT, UR8, URZ, UPT ;  /* 0x000000ff0800728c */ /* 0x002fc8000bf05070 */
[----:B------:R-:W-:-:S09]  /*00f0*/  UISETP.NE.AND.EX UP0, UPT, UR9, URZ, UPT, UP0 ;  /* 0x000000ff0900728c */ /* 0x000fd2000bf05300 */
[----:B------:R-:W-:Y:S05]  /*0100*/  BRA.U !UP0, `(.L_x_1) ;  /* 0x0000000108107547 */ /* 0x000fea000b800000 */
[----:B------:R-:W1:Y:S02]  /*0110*/  LDC.64 R2, c[0x0][0x888] ;  /* 0x00022200ff027b82 */ /* 0x000e640000000a00 */
[----:B-1----:R1:W5:Y:S01]  /*0120*/  LDG.E R35, desc[UR48][R2.64] ;  /* 0x0000003002237981 */ /* 0x002362000c1e1900 */
[----:B------:R-:W-:Y:S01]  /*0130*/  HFMA2 R71, -RZ, RZ, 0, 5.9604644775390625e-08 ;  /* 0x00000001ff477431 */ /* 0x000fe200000001ff */
[----:B------:R-:W-:Y:S05]  /*0140*/  BRA `(.L_x_0) ;  /* 0x00000000000c7947 */ /* 0x000fea0003800000 */
.L_x_1:
[----:B------:R-:W1:Y:S01]  /*0150*/  LDCU UR5, c[0x0][0x880] ;  /* 0x00011000ff0577ac */ /* 0x000e620008000800 */
[----:B------:R-:W-:Y:S01]  /*0160*/  HFMA2 R71, -RZ, RZ, 0, 5.9604644775390625e-08 ;  /* 0x00000001ff477431 */ /* 0x000fe200000001ff */
[----:B-1----:R-:W-:Y:S02]  /*0170*/  MOV R35, UR5 ;  /* 0x0000000500237c02 */ /* 0x002fe40008000f00 */
.L_x_0:
[----:B------:R-:W2:Y:S02]  /*0180*/  LDCU.64 UR8, c[0x0][0x8b0] ;  /* 0x00011600ff0877ac */ /* 0x000ea40008000a00 */
[----:B--2---:R-:W-:-:S04]  /*0190*/  UISETP.NE.U32.AND UP0, UPT, UR8, URZ, UPT ;  /* 0x000000ff0800728c */ /* 0x004fc8000bf05070 */
[----:B------:R-:W-:-:S09]  /*01a0*/  UISETP.NE.AND.EX UP0, UPT, UR9, URZ, UPT, UP0 ;  /* 0x000000ff0900728c */ /* 0x000fd2000bf05300 */
[----:B------:R-:W-:Y:S05]  /*01b0*/  BRA.U UP0, `(.L_x_2) ;  /* 0x0000000100247547 */ /* 0x000fea000b800000 */
[----:B------:R-:W2:Y:S02]  /*01c0*/  LDCU.64 UR8, c[0x0][0x8a8] ;  /* 0x00011500ff0877ac */ /* 0x000ea40008000a00 */
[----:B--2---:R-:W-:-:S04]  /*01d0*/  UISETP.NE.U32.AND UP0, UPT, UR8, URZ, UPT ;  /* 0x000000ff0800728c */ /* 0x004fc8000bf05070 */
[----:B------:R-:W-:-:S09]  /*01e0*/  UISETP.NE.AND.EX UP0, UPT, UR9, URZ, UPT, UP0 ;  /* 0x000000ff0900728c */ /* 0x000fd2000bf05300 */
[----:B------:R-:W-:Y:S05]  /*01f0*/  BRA.U !UP0, `(.L_x_3) ;  /* 0x00000001080c7547 */ /* 0x000fea000b800000 */
[----:B-1----:R-:W1:Y:S02]  /*0200*/  LDC.64 R2, c[0x0][0x8a8] ;  /* 0x00022a00ff027b82 */ /* 0x002e640000000a00 */
[----:B-1----:R2:W5:Y:S01]  /*0210*/  LDG.E R33, desc[UR48][R2.64] ;  /* 0x0000003002217981 */ /* 0x002562000c1e1900 */
[----:B------:R-:W-:Y:S05]  /*0220*/  BRA `(.L_x_2) ;  /* 0x0000000000087947 */ /* 0x000fea0003800000 */
.L_x_3:
[----:B------:R-:W2:Y:S02]  /*0230*/  LDCU UR5, c[0x0][0x8a0] ;  /* 0x00011400ff0577ac */ /* 0x000ea40008000800 */
[----:B--2---:R-:W-:Y:S02]  /*0240*/  MOV R33, UR5 ;  /* 0x0000000500217c02 */ /* 0x004fe40008000f00 */
.L_x_2:
[----:B------:R-:W-:Y:S01]  /*0250*/  IMAD.U32 R0, RZ, RZ, UR4 ;  /* 0x00000004ff007e24 */ /* 0x000fe2000f8e00ff */
[----:B------:R-:W-:Y:S04]  /*0260*/  BSSY.RECONVERGENT B0, `(.L_x_4) ;  /* 0x000000c000007945 */ /* 0x000fe80003800200 */
[C---:B------:R-:W-:Y:S02]  /*0270*/  ISETP.NE.OR P1, PT, R0.reuse, 0x1, !P5 ;  /* 0x000000010000780c */ /* 0x040fe40006f25670 */
[----:B------:R-:W-:-:S11]  /*0280*/  ISETP.NE.OR P0, PT, R0, 0x3, !P5 ;  /* 0x000000030000780c */ /* 0x000fd60006f05670 */
[----:B------:R-:W-:Y:S05]  /*0290*/  @P1 BRA `(.L_x_5) ;  /* 0x0000000000201947 */ /* 0x000fea0003800000 */
[----:B------:R-:W3:Y:S02]  /*02a0*/  LDCU.64 UR8, c[0x0][0x348] ;  /* 0x00006900ff0877ac */ /* 0x000ee40008000a00 */
[----:B---3--:R-:W-:Y:S02]  /*02b0*/  UIADD3 UR10, UP1, UPT, UR8, 0x80, URZ ;  /* 0x00000080080a7890 */ /* 0x008fe4000ff3e0ff */
[----:B------:R-:W-:Y:S02]  /*02c0*/  UIADD3 UR8, UP0, UPT, UR8, 0x180, URZ ;  /* 0x0000018008087890 */ /* 0x000fe4000ff1e0ff */
[----:B------:R-:W-:Y:S02]  /*02d0*/  UIADD3.X UR11, UPT, UPT, URZ, UR9, URZ, UP1, !UPT ;  /* 0x00000009ff0b7290 */ /* 0x000fe40008ffe4ff */
[----:B------:R-:W-:-:S07]  /*02e0*/  UIADD3.X UR9, UPT, UPT, URZ, UR9, URZ, UP0, !UPT ;  /* 0x00000009ff097290 */ /* 0x000fce00087fe4ff */
[----:B------:R3:W-:Y:S02]  /*02f0*/  UTMACCTL.PF [UR10] ;  /* 0x000000000a0079b9 */ /* 0x0007e40008040000 */
[----:B------:R3:W-:Y:S02]  /*0300*/  UTMACCTL.PF [UR8] ;  /* 0x00000000080079b9 */ /* 0x0007e40008040000 */
[----:B---3--:R-:W-:Y:S01]  /*0310*/  NOP ;  /* 0x0000000000007918 */ /* 0x008fe20000000000 */
.L_x_5:
[----:B------:R-:W-:Y:S05]  /*0320*/  BSYNC.RECONVERGENT B0 ;  /* 0x0000000000007941 */ /* 0x000fea0003800200 */
.L_x_4:
[----:B------:R-:W-:Y:S04]  /*0330*/  BSSY.RECONVERGENT B0, `(.L_x_6) ;  /* 0x000000a000007945 */ /* 0x000fe80003800200 */
        /* <DEDUP_REMOVED lines=9> */
.L_x_7:
[----:B------:R-:W-:Y:S05]  /*03d0*/  BSYNC.RECONVERGENT B0 ;  /* 0x0000000000007941 */ /* 0x000fea0003800200 */
.L_x_6:
[----:B------:R-:W3:Y:S01]  /*03e0*/  LDCU.64 UR8, c[0x0][0x888] ;  /* 0x00011100ff0877ac */ /* 0x000ee20008000a00 */
[----:B------:R-:W-:Y:S02]  /*03f0*/  UISETP.EQ.U32.AND UP1, UPT, UR6, URZ, UPT ;  /* 0x000000ff0600728c */ /* 0x000fe4000bf22070 */
[----:B------:R-:W-:Y:S02]  /*0400*/  UPLOP3.LUT UP6, UPT, UPT, UPT, UPT, 0x80, 0x8 ;  /* 0x000000000008789c */ /* 0x000fe40003fcf070 */
[----:B---3--:R-:W-:-:S04]  /*0410*/  UISETP.NE.U32.AND UP0, UPT, UR8, URZ, UPT ;  /* 0x000000ff0800728c */ /* 0x008fc8000bf05070 */
[----:B------:R-:W-:-:S04]  /*0420*/  UISETP.NE.AND.EX UP0, UPT, UR9, URZ, UPT, UP0 ;  /* 0x000000ff0900728c */ /* 0x000fc8000bf05300 */
[----:B------:R-:W-:-:S04]  /*0430*/  UISETP.EQ.OR.EX UP2, UPT, UR7, URZ, !UP0, UP1 ;  /* 0x000000ff0700728c */ /* 0x000fc8000c742710 */
[----:B------:R-:W-:-:S05]  /*0440*/  UP2UR UR56, UPR, URZ, 0x4 ;  /* 0x00000004ff387883 */ /* 0x000fca0008000000 */
[----:B------:R-:W-:Y:S07]  /*0450*/  BRA.U !UP2, `(.L_x_8) ;  /* 0x000000010a207547 */ /* 0x000fee000b800000 */
[----:B------:R-:W-:Y:S01]  /*0460*/  UISETP.NE.U32.AND UP2, UPT, UR6, URZ, UPT ;  /* 0x000000ff0600728c */ /* 0x000fe2000bf45070 */
[----:B-----5:R-:W-:Y:S01]  /*0470*/  FSETP.NEU.AND P0, PT, R35, RZ, PT ;  /* 0x000000ff2300720b */ /* 0x020fe20003f0d000 */
[----:B------:R-:W-:Y:S02]  /*0480*/  USEL UR5, URZ, 0xffffffff, UP0 ;  /* 0xffffffffff057887 */ /* 0x000fe40008000000 */
[----:B------:R-:W-:-:S10]  /*0490*/  UISETP.NE.AND.EX UP2, UPT, UR7, URZ, UPT, UP2 ;  /* 0x000000ff0700728c */ /* 0x000fd4000bf45320 */
[----:B------:R-:W-:Y:S01]  /*04a0*/  VOTEU.ANY UP1, P0 ;  /* 0x0000000000ff7886 */ /* 0x000fe20000020100 */
[----:B------:R-:W-:-:S04]  /*04b0*/  @!UP2 USEL UR5, URZ, 0xffffffff, UP1 ;  /* 0xffffffffff05a887 */ /* 0x000fc80008800000 */
[----:B------:R-:W-:-:S04]  /*04c0*/  ULOP3.LUT UR5, UR5, 0x1, URZ, 0xc0, !UPT ;  /* 0x0000000105057892 */ /* 0x000fc8000f8ec0ff */
[----:B------:R-:W-:-:S11]  /*04d0*/  UISETP.NE.U32.AND UP6, UPT, UR5, 0x1, UPT ;  /* 0x000000010500788c */ /* 0x000fd6000bfc5070 */
.L_x_8:
[----:B-12---:R-:W1:Y:S02]  /*04e0*/  SHFL.IDX PT, R2, R80, RZ, 0x1f ;  /* 0x00001fff50027589 */ /* 0x006e6400000e0000 */
[----:B-1----:R-:W-:-:S13]  /*04f0*/  ISETP.NE.AND P0, PT, R2, RZ, PT ;  /* 0x000000ff0200720c */ /* 0x002fda0003f05270 */
[----:B------:R-:W-:Y:S05]  /*0500*/  @P0 BRA `(.L_x_9) ;  /* 0x0000000000a40947 */ /* 0x000fea0003800000 */
[----:B------:R-:W-:Y:S01]  /*0510*/  ELECT P0, URZ, PT ;  /* 0x0000000000ff782f */ /* 0x000fe20003800000 */
[----:B------:R-:W-:-:S12]  /*0520*/  BSSY.RECONVERGENT B0, `(.L_x_9) ;  /* 0x0000027000007945 */ /* 0x000fd80003800200 */
[----:B------:R-:W-:Y:S05]  /*0530*/  @!P0 BRA `(.L_x_10) ;  /* 0x0000000000948947 */ /* 0x000fea0003800000 */
[----:B------:R-:W1:Y:S01]  /*0540*/  S2UR UR7, SR_CgaCtaId ;  /* 0x00000000000779c3 */ /* 0x000e620000008800 */
[----:B------:R-:W-:Y:S01]  /*0550*/  UMOV UR8, 0x400 ;  /* 0x0000040000087882 */ /* 0x000fe20000000000 */
[----:B------:R-:W-:Y:S01]  /*0560*/  UMOV UR6, 0x1 ;  /* 0x0000000100067882 */ /* 0x000fe20000000000 */
[----:B------:R-:W-:Y:S02]  /*0570*/  UMOV UR5, 0x2 ;  /* 0x0000000200057882 */ /* 0x000fe40000000000 */
[----:B------:R-:W-:-:S04]  /*0580*/  UIADD3 UR10, UPT, UPT, -UR5, 0x100000, URZ ;  /* 0x00100000050a7890 */ /* 0x000fc8000fffe1ff */
[----:B------:R-:W-:Y:S02]  /*0590*/  USHF.L.U32 UR11, UR10, 0xb, URZ ;  /* 0x0000000b0a0b7899 */ /* 0x000fe400080006ff */
[----:B------:R-:W-:Y:S02]  /*05a0*/  USHF.L.U32 UR10, UR10, 0x1, URZ ;  /* 0x000000010a0a7899 */ /* 0x000fe400080006ff */
[----:B-1----:R-:W-:Y:S02]  /*05b0*/  ULEA UR7, UR7, UR8, 0x18 ;  /* 0x0000000807077291 */ /* 0x002fe4000f8ec0ff */
[----:B------:R-:W-:-:S04]  /*05c0*/  UIADD3 UR8, UPT, UPT, -UR6, 0x100000, URZ ;  /* 0x0010000006087890 */ /* 0x000fc8000fffe1ff */
[----:B------:R-:W-:Y:S02]  /*05d0*/  USHF.L.U32 UR9, UR8, 0xb, URZ ;  /* 0x0000000b08097899 */ /* 0x000fe400080006ff */
[----:B------:R-:W-:Y:S01]  /*05e0*/  USHF.L.U32 UR8, UR8, 0x1, URZ ;  /* 0x0000000108087899 */ /* 0x000fe200080006ff */
[----:B------:R-:W1:Y:S11]  /*05f0*/  FENCE.VIEW.ASYNC.S ;  /* 0x00000000000073c6 */ /* 0x000e760000000000 */
[----:B-1----:R1:W2:Y:S01]  /*0600*/  SYNCS.EXCH.64 URZ, [UR7], UR8 ;  /* 0x0000000807ff75b2 */ /* 0x0022a20008000100 */
[----:B------:R1:W3:Y:S01]  /*0610*/  SYNCS.EXCH.64 URZ, [UR7+0x60], UR10 ;  /* 0x0000600a07ff75b2 */ /* 0x0002e20008000100 */
[----:B------:R1:W4:Y:S01]  /*0620*/  SYNCS.EXCH.64 URZ, [UR7+0x8], UR8 ;  /* 0x0000080807ff75b2 */ /* 0x0003220008000100 */
[----:B------:R1:W1:Y:S01]  /*0630*/  SYNCS.EXCH.64 URZ, [UR7+0x68], UR10 ;  /* 0x0000680a07ff75b2 */ /* 0x0002620008000100 */
        /* <DEDUP_REMOVED lines=20> */
[----:B--2---:R-:W-:Y:S01]  /*0780*/  NOP ;  /* 0x0000000000007918 */ /* 0x004fe20000000000 */
.L_x_10:
[----:B-1----:R-:W-:Y:S05]  /*0790*/  BSYNC.RECONVERGENT B0 ;  /* 0x0000000000007941 */ /* 0x002fea0003800200 */
.L_x_9:
[----:B------:R-:W1:Y:S01]  /*07a0*/  SHFL.IDX PT, R2, R80, RZ, 0x1f ;  /* 0x00001fff50027589 */ /* 0x000e6200000e0000 */
[----:B------:R-:W-:Y:S01]  /*07b0*/  NOP ;  /* 0x0000000000007918 */ /* 0x000fe20000000000 */
[----:B-1----:R-:W-:-:S13]  /*07c0*/  ISETP.NE.AND P0, PT, R2, 0x1, PT ;  /* 0x000000010200780c */ /* 0x002fda0003f05270 */
[----:B------:R-:W-:Y:S05]  /*07d0*/  @P0 BRA `(.L_x_11) ;  /* 0x0000000000500947 */ /* 0x000fea0003800000 */
[----:B------:R-:W1:Y:S01]  /*07e0*/  S2UR UR7, SR_CgaCtaId ;  /* 0x00000000000779c3 */ /* 0x000e620000008800 */
[----:B------:R-:W-:Y:S01]  /*07f0*/  UMOV UR8, 0x400 ;  /* 0x0000040000087882 */ /* 0x000fe20000000000 */
[----:B------:R-:W-:Y:S01]  /*0800*/  UMOV UR6, 0x20 ;  /* 0x0000002000067882 */ /* 0x000fe20000000000 */
[----:B------:R-:W-:Y:S01]  /*0810*/  UMOV UR5, 0x80 ;  /* 0x0000008000057882 */ /* 0x000fe20000000000 */
[----:B------:R-:W-:Y:S01]  /*0820*/  ELECT P0, URZ, PT ;  /* 0x0000000000ff782f */ /* 0x000fe20003800000 */
        /* <DEDUP_REMOVED lines=8> */
[----:B-1----:R1:W2:Y:S01]  /*08b0*/  SYNCS.EXCH.64 URZ, [UR7+0xc0], UR8 ;  /* 0x0000c00807ff75b2 */ /* 0x0022a20008000100 */
[----:B------:R1:W1:Y:S01]  /*08c0*/  SYNCS.EXCH.64 URZ, [UR7+0xd8], UR10 ;  /* 0x0000d80a07ff75b2 */ /* 0x0002620008000100 */
[----:B------:R1:W1:Y:S01]  /*08d0*/  SYNCS.EXCH.64 URZ, [UR7+0xc8], UR8 ;  /* 0x0000c80807ff75b2 */ /* 0x0002620008000100 */
[----:B------:R1:W1:Y:S01]  /*08e0*/  SYNCS.EXCH.64 URZ, [UR7+0xe0], UR10 ;  /* 0x0000e00a07ff75b2 */ /* 0x0002620008000100 */
[----:B------:R1:W1:Y:S01]  /*08f0*/  SYNCS.EXCH.64 URZ, [UR7+0xd0], UR8 ;  /* 0x0000d00807ff75b2 */ /* 0x0002620008000100 */
[----:B------:R1:W1:Y:S01]  /*0900*/  SYNCS.EXCH.64 URZ, [UR7+0xe8], UR10 ;  /* 0x0000e80a07ff75b2 */ /* 0x0002620008000100 */
[----:B------:R-:W-:Y:S01]  /*0910*/  NOP ;  /* 0x0000000000007918 */ /* 0x000fe20000000000 */
.L_x_11:
[----:B------:R-:W3:Y:S01]  /*0920*/  SHFL.IDX PT, R2, R80, RZ, 0x1f ;  /* 0x00001fff50027589 */ /* 0x000ee200000e0000 */
[----:B------:R-:W-:Y:S01]  /*0930*/  NOP ;  /* 0x0000000000007918 */ /* 0x000fe20000000000 */
[----:B---3--:R-:W-:-:S13]  /*0940*/  ISETP.NE.AND P0, PT, R2, 0x3, PT ;  /* 0x000000030200780c */ /* 0x008fda0003f05270 */
[----:B------:R-:W-:Y:S05]  /*0950*/  @P0 BRA `(.L_x_12) ;  /* 0x0000000000300947 */ /* 0x000fea0003800000 */
[----:B------:R-:W3:Y:S01]  /*0960*/  S2UR UR6, SR_CgaCtaId ;  /* 0x00000000000679c3 */ /* 0x000ee20000008800 */
[----:B-1----:R-:W-:Y:S01]  /*0970*/  UMOV UR7, 0x400 ;  /* 0x0000040000077882 */ /* 0x002fe20000000000 */
[----:B------:R-:W-:Y:S01]  /*0980*/  UMOV UR5, 0x20 ;  /* 0x0000002000057882 */ /* 0x000fe20000000000 */
[----:B------:R-:W-:Y:S01]  /*0990*/  ELECT P0, URZ, PT ;  /* 0x0000000000ff782f */ /* 0x000fe20003800000 */
[----:B------:R-:W-:-:S04]  /*09a0*/  UIADD3 UR8, UPT, UPT, -UR5, 0x100000, URZ ;  /* 0x0010000005087890 */ /* 0x000fc8000fffe1ff */
[----:B------:R-:W-:Y:S02]  /*09b0*/  USHF.L.U32 UR9, UR8, 0xb, URZ ;  /* 0x0000000b08097899 */ /* 0x000fe400080006ff */
[----:B------:R-:W-:Y:S02]  /*09c0*/  USHF.L.U32 UR8, UR8, 0x1, URZ ;  /* 0x0000000108087899 */ /* 0x000fe400080006ff */
[----:B---3--:R-:W-:Y:S01]  /*09d0*/  ULEA UR6, UR6, UR7, 0x18 ;  /* 0x0000000706067291 */ /* 0x008fe2000f8ec0ff */
[----:B------:R-:W1:Y:S11]  /*09e0*/  FENCE.VIEW.ASYNC.S ;  /* 0x00000000000073c6 */ /* 0x000e760000000000 */
[----:B-1----:R3:W1:Y:S01]  /*09f0*/  SYNCS.EXCH.64 URZ, [UR6+0xf0], UR8 ;  /* 0x0000f00806ff75b2 */ /* 0x0026620008000100 */
[----:B------:R3:W1:Y:S02]  /*0a00*/  SYNCS.EXCH.64 URZ, [UR6+0xf8], UR8 ;  /* 0x0000f80806ff75b2 */ /* 0x0006640008000100 */
[----:B---3--:R-:W-:Y:S01]  /*0a10*/  NOP ;  /* 0x0000000000007918 */ /* 0x008fe20000000000 */
.L_x_12:
[----:B------:R-:W3:Y:S01]  /*0a20*/  SHFL.IDX PT, R2, R80, RZ, 0x1f ;  /* 0x00001fff50027589 */ /* 0x000ee200000e0000 */
[----:B------:R-:W-:Y:S01]  /*0a30*/  NOP ;  /* 0x0000000000007918 */ /* 0x000fe20000000000 */
[----:B---3--:R-:W-:-:S13]  /*0a40*/  ISETP.NE.AND P0, PT, R2, 0x4, PT ;  /* 0x000000040200780c */ /* 0x008fda0003f05270 */
[----:B------:R-:W-:Y:S05]  /*0a50*/  @P0 BRA `(.L_x_13) ;  /* 0x0000000000440947 */ /* 0x000fea0003800000 */
[----:B------:R-:W3:Y:S01]  /*0a60*/  S2UR UR6, SR_CgaCtaId ;  /* 0x00000000000679c3 */ /* 0x000ee20000008800 */
[----:B-1----:R-:W-:Y:S01]  /*0a70*/  UMOV UR8, 0x1e0 ;  /* 0x000001e000087882 */ /* 0x002fe20000000000 */
[----:B------:R-:W-:Y:S01]  /*0a80*/  UMOV UR7, 0x400 ;  /* 0x0000040000077882 */ /* 0x000fe20000000000 */
[----:B------:R-:W-:Y:S01]  /*0a90*/  USEL UR8, UR8, 0x1a0, UP6 ;  /* 0x000001a008087887 */ /* 0x000fe2000b000000 */
[----:B------:R-:W-:Y:S01]  /*0aa0*/  UMOV UR5, 0x1 ;  /* 0x0000000100057882 */ /* 0x000fe20000000000 */
[----:B------:R-:W-:Y:S01]  /*0ab0*/  ELECT P0, URZ, PT ;  /* 0x0000000000ff782f */ /* 0x000fe20003800000 */
[----:B------:R-:W-:-:S04]  /*0ac0*/  UIADD3 UR10, UPT, UPT, -UR5, 0x100000, URZ ;  /* 0x00100000050a7890 */ /* 0x000fc8000fffe1ff */
[----:B------:R-:W-:Y:S02]  /*0ad0*/  USHF.L.U32 UR11, UR10, 0xb, URZ ;  /* 0x0000000b0a0b7899 */ /* 0x000fe400080006ff */
[----:B------:R-:W-:Y:S02]  /*0ae0*/  USHF.L.U32 UR10, UR10, 0x1, URZ ;  /* 0x000000010a0a7899 */ /* 0x000fe400080006ff */
        /* <DEDUP_REMOVED lines=8> */
.L_x_13:
[----:B------:R-:W3:Y:S01]  /*0b70*/  SHFL.IDX PT, R2, R80, RZ, 0x1f ;  /* 0x00001fff50027589 */ /* 0x000ee200000e0000 */
[----:B------:R-:W1:Y:S01]  /*0b80*/  S2UR UR45, SR_CgaCtaId ;  /* 0x00000000002d79c3 */ /* 0x000e620000008800 */
[----:B------:R-:W-:Y:S01]  /*0b90*/  NOP ;  /* 0x0000000000007918 */ /* 0x000fe20000000000 */
[----:B---3--:R-:W-:-:S13]  /*0ba0*/  ISETP.NE.AND P0, PT, R2, 0x5, PT ;  /* 0x000000050200780c */ /* 0x008fda0003f05270 */
[----:B-1----:R-:W-:Y:S05]  /*0bb0*/  @P0 BRA `(.L_x_14) ;  /* 0x0000000000440947 */ /* 0x002fea0003800000 */
[----:B------:R-:W-:Y:S01]  /*0bc0*/  UMOV UR7, 0x400 ;  /* 0x0000040000077882 */ /* 0x000fe20000000000 */
[----:B------:R-:W-:Y:S01]  /*0bd0*/  UMOV UR6, 0x1 ;  /* 0x0000000100067882 */ /* 0x000fe20000000000 */
[----:B------:R-:W-:Y:S01]  /*0be0*/  UMOV UR5, 0x80 ;  /* 0x0000008000057882 */ /* 0x000fe20000000000 */
[----:B------:R-:W-:Y:S02]  /*0bf0*/  ULEA UR7, UR45, UR7, 0x18 ;  /* 0x000000072d077291 */ /* 0x000fe4000f8ec0ff */
[----:B------:R-:W-:-:S04]  /*0c00*/  UIADD3 UR8, UPT, UPT, -UR6, 0x100000, URZ ;  /* 0x0010000006087890 */ /* 0x000fc8000fffe1ff */
[----:B------:R-:W-:Y:S02]  /*0c10*/  USHF.L.U32 UR9, UR8, 0xb, URZ ;  /* 0x0000000b08097899 */ /* 0x000fe400080006ff */
[----:B------:R-:W-:Y:S02]  /*0c20*/  USHF.L.U32 UR8, UR8, 0x1, URZ ;  /* 0x0000000108087899 */ /* 0x000fe400080006ff */
[----:B------:R-:W-:-:S04]  /*0c30*/  UIADD3 UR10, UPT, UPT, -UR5, 0x100000, URZ ;  /* 0x00100000050a7890 */ /* 0x000fc8000fffe1ff */
[----:B------:R-:W-:Y:S02]  /*0c40*/  USHF.L.U32 UR11, UR10, 0xb, URZ ;  /* 0x0000000b0a0b7899 */ /* 0x000fe400080006ff */
[----:B------:R-:W-:Y:S01]  /*0c50*/  USHF.L.U32 UR10, UR10, 0x1, URZ ;  /* 0x000000010a0a7899 */ /* 0x000fe200080006ff */
[----:B------:R-:W-:Y:S01]  /*0c60*/  ELECT P0, URZ, PT ;  /* 0x0000000000ff782f */ /* 0x000fe20003800000 */
[----:B------:R-:W1:Y:S02]  /*0c70*/  FENCE.VIEW.ASYNC.S ;  /* 0x00000000000073c6 */ /* 0x000e640000000000 */
[----:B-1----:R1:W3:Y:S08]  /*0c80*/  SYNCS.EXCH.64 URZ, [UR7+0x110], UR8 ;  /* 0x0001100807ff75b2 */ /* 0x0022f00008000100 */
[----:B------:R1:W1:Y:S01]  /*0c90*/  SYNCS.EXCH.64 URZ, [UR7+0x120], UR10 ;  /* 0x0001200a07ff75b2 */ /* 0x0002620008000100 */
[----:B------:R1:W1:Y:S01]  /*0ca0*/  SYNCS.EXCH.64 URZ, [UR7+0x118], UR8 ;  /* 0x0001180807ff75b2 */ /* 0x0002620008000100 */
[----:B------:R1:W1:Y:S01]  /*0cb0*/  SYNCS.EXCH.64 URZ, [UR7+0x128], UR10 ;  /* 0x0001280a07ff75b2 */ /* 0x0002620008000100 */
[----:B------:R-:W-:Y:S01]  /*0cc0*/  NOP ;  /* 0x0000000000007918 */ /* 0x000fe20000000000 */
.L_x_14:
[----:B------:R-:W2:Y:S01]  /*0cd0*/  LDCU UR5, c[0x0][0x36c] ;  /* 0x00006d80ff0577ac */ /* 0x000ea20008000800 */
[----:B------:R-:W-:Y:S01]  /*0ce0*/  ISETP.NE.OR P5, PT, R0, 0x2, !P5 ;  /* 0x000000020000780c */ /* 0x000fe20006fa5670 */
[----:B------:R-:W-:Y:S01]  /*0cf0*/  NOP ;  /* 0x0000000000007918 */ /* 0x000fe20000000000 */
[----:B------:R-:W-:Y:S01]  /*0d00*/  LOP3.LUT R8, R79, 0x1f, RZ, 0xc0, !PT ;  /* 0x0000001f4f087812 */ /* 0x000fe200078ec0ff */
[----:B------:R-:W-:Y:S02]  /*0d10*/  UISETP.NE.AND UP5, UPT, UR4, 0x2, UPT ;  /* 0x000000020400788c */ /* 0x000fe4000bfa5270 */
[----:B------:R-:W-:Y:S02]  /*0d20*/  UISETP.NE.AND UP4, UPT, UR4, URZ, UPT ;  /* 0x000000ff0400728c */ /* 0x000fe4000bf85270 */
[----:B--2---:R-:W-:-:S09]  /*0d30*/  UISETP.EQ.U32.AND UP1, UPT, UR5, 0x1, UPT ;  /* 0x000000010500788c */ /* 0x004fd2000bf22070 */
[----:B------:R-:W-:Y:S05]  /*0d40*/  BRA.U !UP1, `(.L_x_15) ;  /* 0x0000000109087547 */ /* 0x000fea000b800000 */
[----:B-1-34-:R-:W-:Y:S01]  /*0d50*/  UCGABAR_ARV ;  /* 0x00000000000079c7 */ /* 0x01afe20008000000 */
[----:B------:R-:W-:Y:S05]  /*0d60*/  BRA `(.L_x_16) ;  /* 0x0000000000047947 */ /* 0x000fea0003800000 */
.L_x_15:
[----:B-1-34-:R-:W-:Y:S01]  /*0d70*/  NOP ;  /* 0x0000000000007918 */ /* 0x01afe20000000000 */
.L_x_16:
[----:B------:R-:W1:Y:S01]  /*0d80*/  S2R R18, SR_CTAID.Y ;  /* 0x0000000000127919 */ /* 0x000e620000002600 */
[----:B------:R-:W2:Y:S01]  /*0d90*/  S2UR UR6, SR_CTAID.X ;  /* 0x00000000000679c3 */ /* 0x000ea20000002500 */
[----:B------:R-:W-:-:S05]  /*0da0*/  CS2R.32 R72, SR_CgaSize ;  /* 0x0000000000487805 */ /* 0x000fca0000008a00 */
[----:B------:R-:W-:-:S05]  /*0db0*/  IMAD R72, R72, -0xa0, RZ ;  /* 0xffffff6048487824 */ /* 0x000fca00078e02ff */
[----:B------:R-:W-:-:S14]  /*0dc0*/  R2UR UR7, R72 ;  /* 0x00000000480772ca */ /* 0x000fdc00000e0000 */
[----:B------:R-:W3:Y:S01]  /*0dd0*/  LDCU UR7, c[0x0][UR7+0x2b0] ;  /* 0x00005600070777ac */ /* 0x000ee20008000800 */
[----:B------:R-:W-:-:S05]  /*0de0*/  CS2R.32 R72, SR_CgaSize ;  /* 0x0000000000487805 */ /* 0x000fca0000008a00 */
[----:B------:R-:W-:-:S05]  /*0df0*/  IMAD R72, R72, -0xa0, RZ ;  /* 0xffffff6048487824 */ /* 0x000fca00078e02ff */
[----:B------:R-:W-:-:S14]  /*0e00*/  R2UR UR5, R72 ;  /* 0x00000000480572ca */ /* 0x000fdc00000e0000 */
[----:B------:R-:W4:Y:S01]  /*0e10*/  LDCU UR5, c[0x0][UR5+0x2b4] ;  /* 0x00005680050577ac */ /* 0x000f220008000800 */
[----:B------:R-:W4:Y:S01]  /*0e20*/  LDC R11, c[0x0][0xb24] ;  /* 0x0002c900ff0b7b82 */ /* 0x000f220000000800 */
[----:B------:R-:W-:Y:S02]  /*0e30*/  USHF.L.U32 UR23, UR45, 0x9, URZ ;  /* 0x000000092d177899 */ /* 0x000fe400080006ff */
[----:B------:R-:W-:Y:S02]  /*0e40*/  USHF.L.U32 UR22, UR45, 0x4, URZ ;  /* 0x000000042d167899 */ /* 0x000fe400080006ff */
[----:B------:R-:W-:Y:S02]  /*0e50*/  ULOP3.LUT UR23, UR23, 0x200, URZ, 0xc0, !UPT ;  /* 0x0000020017177892 */ /* 0x000fe4000f8ec0ff */
[----:B------:R-:W-:Y:S01]  /*0e60*/  ULOP3.LUT UR22, UR22, 0x10, URZ, 0xc0, !UPT ;  /* 0x0000001016167892 */ /* 0x000fe2000f8ec0ff */
[----:B------:R-:W-:-:S05]  /*0e70*/  CS2R.32 R5, SR_CgaSize ;  /* 0x0000000000057805 */ /* 0x000fca0000008a00 */
[----:B------:R-:W-:-:S06]  /*0e80*/  IMAD R5, R5, -0xa0, RZ ;  /* 0xffffff6005057824 */ /* 0x000fcc00078e02ff */
[----:B------:R-:W4:Y:S01]  /*0e90*/  LDC R5, c[0x0][R5+0x2a0] ;  /* 0x0000a80005057b82 */ /* 0x000f220000000800 */
[----:B------:R-:W-:Y:S01]  /*0ea0*/  UISETP.NE.AND UP2, UPT, UR4, 0x2, UPT ;  /* 0x000000020400788c */ /* 0x000fe2000bf45270 */
[----:B--2---:R-:W-:Y:S02]  /*0eb0*/  I2FP.F32.U32 R72, UR6 ;  /* 0x0000000600487c45 */ /* 0x004fe40008201000 */
[----:B------:R-:W-:-:S05]  /*0ec0*/  CS2R.32 R70, SR_CgaSize ;  /* 0x0000000000467805 */ /* 0x000fca0000008a00 */
[----:B------:R-:W-:-:S06]  /*0ed0*/  IMAD R70, R70, -0xa0, RZ ;  /* 0xffffff6046467824 */ /* 0x000fcc00078e02ff */
[----:B------:R-:W2:Y:S01]  /*0ee0*/  LDC R70, c[0x0][R70+0x2a4] ;  /* 0x0000a90046467b82 */ /* 0x000ea20000000800 */
[----:B------:R-:W-:Y:S01]  /*0ef0*/  MOV R19, UR6 ;  /* 0x0000000600137c02 */ /* 0x000fe20008000f00 */
[----:B---3--:R-:W-:Y:S01]  /*0f00*/  FMUL R72, R72, UR7 ;  /* 0x0000000748487c20 */ /* 0x008fe20008400000 */
[----:B-1----:R-:W-:-:S05]  /*0f10*/  I2FP.F32.U32 R0, R18 ;  /* 0x0000001200007245 */ /* 0x002fca0000201000 */
[----:B------:R-:W1:Y:S01]  /*0f20*/  S2UR UR60, SR_CTAID.Z ;  /* 0x00000000003c79c3 */ /* 0x000e620000002700 */
[----:B----4-:R-:W-:Y:S01]  /*0f30*/  ISETP.GE.AND P0, PT, R11, 0x1, PT ;  /* 0x000000010b00780c */ /* 0x010fe20003f06270 */
[----:B------:R-:W3:Y:S01]  /*0f40*/  F2I.U32.TRUNC.NTZ R72, R72 ;  /* 0x0000004800487305 */ /* 0x000ee2000020f000 */
[----:B------:R-:W-:Y:S01]  /*0f50*/  FMUL R0, R0, UR5 ;  /* 0x0000000500007c20 */ /* 0x000fe20008400000 */
[----:B------:R-:W4:Y:S04]  /*0f60*/  LDCU UR5, c[0x0][0xb30] ;  /* 0x00016600ff0577ac */ /* 0x000f280008000800 */
[----:B------:R-:W1:Y:S02]  /*0f70*/  LDC R26, c[0x0][0xb24] ;  /* 0x0002c900ff1a7b82 */ /* 0x000e640000000800 */
[----:B------:R-:W4:Y:S01]  /*0f80*/  F2I.U32.TRUNC.NTZ R3, R0 ;  /* 0x0000000000037305 */ /* 0x000f22000020f000 */
[----:B---3--:R-:W-:-:S05]  /*0f90*/  IADD3 R72, PT, PT, -R72, RZ, RZ ;  /* 0x000000ff48487210 */ /* 0x008fca0007ffe1ff */
[----:B------:R-:W-:Y:S01]  /*0fa0*/  IMAD R72, R5, R72, UR6 ;  /* 0x0000000605487e24 */ /* 0x000fe2000f8e0248 */
[----:B----4-:R-:W-:Y:S02]  /*0fb0*/  IADD3 R3, PT, PT, -R3, RZ, RZ ;  /* 0x000000ff03037210 */ /* 0x010fe40007ffe1ff */
[----:B------:R-:W-:-:S03]  /*0fc0*/  PRMT R0, RZ, 0x7610, R0 ;  /* 0x00007610ff007816 */ /* 0x000fc60000000000 */
[----:B--2---:R-:W-:Y:S01]  /*0fd0*/  IMAD R70, R70, R3, R18 ;  /* 0x0000000346467224 */ /* 0x004fe200078e0212 */
[----:B------:R-:W-:Y:S06]  /*0fe0*/  BRA.U UP4, `(.L_x_17) ;  /* 0x0000000104207547 */ /* 0x000fec000b800000 */
[C---:B------:R-:W-:Y:S02]  /*0ff0*/  ISETP.NE.AND P3, PT, R70.reuse, RZ, PT ;  /* 0x000000ff4600720c */ /* 0x040fe40003f65270 */
[----:B------:R-:W-:Y:S02]  /*1000*/  ISETP.NE.AND P1, PT, R70, RZ, PT ;  /* 0x000000ff4600720c */ /* 0x000fe40003f25270 */
[C---:B------:R-:W-:Y:S02]  /*1010*/  ISETP.NE.AND P2, PT, R72.reuse, 0x1, PT ;  /* 0x000000014800780c */ /* 0x040fe40003f45270 */
[----:B------:R-:W-:Y:S02]  /*1020*/  SEL R0, RZ, 0x2, P3 ;  /* 0x00000002ff007807 */ /* 0x000fe40001800000 */
[----:B------:R-:W-:Y:S02]  /*1030*/  ISETP.EQ.OR P1, PT, R72, RZ, !P1 ;  /* 0x000000ff4800720c */ /* 0x000fe40004f22670 */
[----:B------:R-:W-:-:S02]  /*1040*/  SEL R0, R0, 0x2, P2 ;  /* 0x0000000200007807 */ /* 0x000fc40001000000 */
[----:B------:R-:W-:-:S05]  /*1050*/  SEL R3, RZ, 0x1, !P1 ;  /* 0x00000001ff037807 */ /* 0x000fca0004800000 */
[----:B------:R-:W-:Y:S02]  /*1060*/  IMAD.IADD R0, R3, 0x1, R0 ;  /* 0x0000000103007824 */ /* 0x000fe400078e0200 */
.L_x_17:
[----:B------:R-:W-:Y:S05]  /*1070*/  @!P0 BRA `(.L_x_18) ;  /* 0x0000000000b88947 */ /* 0x000fea0003800000 */
[----:B------:R-:W2:Y:S01]  /*1080*/  LDC.64 R4, c[0x0][0xb18] ;  /* 0x0002c600ff047b82 */ /* 0x000ea20000000a00 */
[----:B------:R-:W-:-:S07]  /*1090*/  ISETP.NE.AND P0, PT, R11, 0x1, PT ;  /* 0x000000010b00780c */ /* 0x000fce0003f05270 */
[----:B------:R-:W3:Y:S08]  /*10a0*/  LDC R10, c[0x0][0xb0c] ;  /* 0x0002c300ff0a7b82 */ /* 0x000ef00000000800 */
[----:B------:R-:W4:Y:S08]  /*10b0*/  LDC R13, c[0x0][0x370] ;  /* 0x0000dc00ff0d7b82 */ /* 0x000f300000000800 */
[----:B------:R-:W1:Y:S01]  /*10c0*/  LDC R12, c[0x0][0x374] ;  /* 0x0000dd00ff0c7b82 */ /* 0x000e620000000800 */
[----:B--2---:R-:W-:-:S07]  /*10d0*/  ISETP.NE.AND P1, PT, R4, 0x1, PT ;  /* 0x000000010400780c */ /* 0x004fce0003f25270 */
[----:B------:R-:W4:Y:S01]  /*10e0*/  LDC.64 R6, c[0x0][0xb10] ;  /* 0x0002c400ff067b82 */ /* 0x000f220000000a00 */
[----:B---3--:R-:W-:-:S07]  /*10f0*/  ISETP.NE.AND P2, PT, R10, 0x1, PT ;  /* 0x000000010a00780c */ /* 0x008fce0003f45270 */
[----:B------:R-:W2:Y:S08]  /*1100*/  LDC R9, c[0x0][0xb20] ;  /* 0x0002c800ff097b82 */ /* 0x000eb00000000800 */
[----:B------:R-:W3:Y:S01]  /*1110*/  LDC.64 R2, c[0x0][0xb28] ;  /* 0x0002ca00ff027b82 */ /* 0x000ee20000000a00 */
[----:B-1----:R-:W-:-:S04]  /*1120*/  IMAD.HI.U32 R14, R12, R5, RZ ;  /* 0x000000050c0e7227 */ /* 0x002fc800078e00ff */
[----:B----4-:R-:W-:-:S04]  /*1130*/  IMAD.HI.U32 R16, R13, R6, RZ ;  /* 0x000000060d107227 */ /* 0x010fc800078e00ff */
[----:B------:R-:W-:Y:S01]  /*1140*/  IMAD.HI.U32 R20, R19, R6, RZ ;  /* 0x0000000613147227 */ /* 0x000fe200078e00ff */
[----:B------:R-:W-:Y:S02]  /*1150*/  @P2 SHF.R.U32.HI R13, RZ, R7, R16 ;  /* 0x00000007ff0d2219 */ /* 0x000fe40000011610 */
[----:B--2---:R-:W-:Y:S01]  /*1160*/  @P1 SHF.R.U32.HI R12, RZ, R9, R14 ;  /* 0x00000009ff0c1219 */ /* 0x004fe2000001160e */
[----:B------:R-:W-:Y:S01]  /*1170*/  IMAD.HI.U32 R16, R18, R5, RZ ;  /* 0x0000000512107227 */ /* 0x000fe200078e00ff */
[----:B------:R-:W-:-:S04]  /*1180*/  SHF.R.U32.HI R20, RZ, R7, R20 ;  /* 0x00000007ff147219 */ /* 0x000fc80000011614 */
[----:B------:R-:W-:Y:S01]  /*1190*/  SHF.R.U32.HI R9, RZ, R9, R16 ;  /* 0x00000009ff097219 */ /* 0x000fe20000011610 */
[----:B---3--:R-:W-:Y:S01]  /*11a0*/  IMAD.HI.U32 R14, R12, R2, RZ ;  /* 0x000000020c0e7227 */ /* 0x008fe200078e00ff */
[----:B------:R-:W-:Y:S02]  /*11b0*/  SEL R5, R19, R20, !P2 ;  /* 0x0000001413057207 */ /* 0x000fe40005000000 */
[----:B------:R-:W-:Y:S01]  /*11c0*/  SEL R9, R18, R9, !P1 ;  /* 0x0000000912097207 */ /* 0x000fe20004800000 */
[----:B------:R-:W-:Y:S01]  /*11d0*/  IMAD.HI.U32 R6, R13, R2, RZ ;  /* 0x000000020d067227 */ /* 0x000fe200078e00ff */
[-C--:B------:R-:W-:Y:S02]  /*11e0*/  @P0 SHF.R.U32.HI R12, RZ, R3.reuse, R14 ;  /* 0x00000003ff0c0219 */ /* 0x080fe4000001160e */
[----:B------:R-:W-:Y:S02]  /*11f0*/  IADD3 R7, PT, PT, -R9, RZ, RZ ;  /* 0x000000ff09077210 */ /* 0x000fe40007ffe1ff */
[----:B------:R-:W-:Y:S01]  /*1200*/  @P0 SHF.R.U32.HI R13, RZ, R3, R6 ;  /* 0x00000003ff0d0219 */ /* 0x000fe20000011606 */
[----:B------:R-:W-:-:S02]  /*1210*/  IMAD R12, R12, R11, RZ ;  /* 0x0000000b0c0c7224 */ /* 0x000fc400078e02ff */
[----:B------:R-:W-:Y:S02]  /*1220*/  IMAD R7, R4, R7, R18 ;  /* 0x0000000704077224 */ /* 0x000fe400078e0212 */
[----:B------:R-:W-:Y:S01]  /*1230*/  IMAD R6, R13, R11, RZ ;  /* 0x0000000b0d067224 */ /* 0x000fe200078e02ff */
[----:B------:R-:W-:-:S04]  /*1240*/  ISETP.GE.AND P1, PT, R9, R12, PT ;  /* 0x0000000c0900720c */ /* 0x000fc80003f26270 */
[----:B------:R-:W-:Y:S01]  /*1250*/  ISETP.GE.OR P1, PT, R5, R6, P1 ;  /* 0x000000060500720c */ /* 0x000fe20000f26670 */
[----:B------:R-:W-:-:S05]  /*1260*/  IMAD.HI.U32 R6, R9, R2, RZ ;  /* 0x0000000209067227 */ /* 0x000fca00078e00ff */
[----:B------:R-:W-:-:S04]  /*1270*/  SHF.R.U32.HI R6, RZ, R3, R6 ;  /* 0x00000003ff067219 */ /* 0x000fc80000011606 */
[----:B------:R-:W-:-:S03]  /*1280*/  SEL R6, R9, R6, !P0 ;  /* 0x0000000609067207 */ /* 0x000fc60004000000 */
[----:B------:R-:W-:Y:S01]  /*1290*/  @!P1 IMAD.HI.U32 R12, R5, R2, RZ ;  /* 0x00000002050c9227 */ /* 0x000fe200078e00ff */
[----:B------:R-:W-:-:S04]  /*12a0*/  IADD3 R2, PT, PT, -R6, RZ, RZ ;  /* 0x000000ff06027210 */ /* 0x000fc80007ffe1ff */
[----:B------:R-:W-:Y:S01]  /*12b0*/  @!P1 SHF.R.U32.HI R12, RZ, R3, R12 ;  /* 0x00000003ff0c9219 */ /* 0x000fe2000001160c */
[----:B------:R-:W-:-:S03]  /*12c0*/  IMAD R2, R11, R2, R9 ;  /* 0x000000020b027224 */ /* 0x000fc600078e0209 */
[----:B------:R-:W-:-:S05]  /*12d0*/  @!P1 SEL R3, R5, R12, !P0 ;  /* 0x0000000c05039207 */ /* 0x000fca0004000000 */
[--C-:B------:R-:W-:Y:S02]  /*12e0*/  @!P1 IMAD.IADD R6, R6, 0x1, -R3.reuse ;  /* 0x0000000106069824 */ /* 0x100fe400078e0a03 */
[----:B------:R-:W-:Y:S01]  /*12f0*/  @!P1 IMAD R3, R2, R13, R3 ;  /* 0x0000000d02039224 */ /* 0x000fe200078e0203 */
[----:B------:R-:W-:Y:S01]  /*1300*/  IADD3 R2, PT, PT, -R5, RZ, RZ ;  /* 0x000000ff05027210 */ /* 0x000fe20007ffe1ff */
[----:B------:R-:W-:Y:S02]  /*1310*/  @!P1 IMAD R9, R6, R11, R5 ;  /* 0x0000000b06099224 */ /* 0x000fe400078e0205 */
[----:B------:R-:W-:Y:S02]  /*1320*/  @!P1 IMAD.MOV.U32 R5, RZ, RZ, R3 ;  /* 0x000000ffff059224 */ /* 0x000fe400078e0003 */
[----:B------:R-:W-:Y:S02]  /*1330*/  IMAD R2, R10, R2, R19 ;  /* 0x000000020a027224 */ /* 0x000fe400078e0213 */
[----:B------:R-:W-:-:S02]  /*1340*/  IMAD R18, R9, R4, R7 ;  /* 0x0000000409127224 */ /* 0x000fc400078e0207 */
[----:B------:R-:W-:Y:S02]  /*1350*/  IMAD R19, R5, R10, R2 ;  /* 0x0000000a05137224 */ /* 0x000fe400078e0202 */
.L_x_18:
[----:B------:R-:W-:-:S09]  /*1360*/  UISETP.NE.AND UP3, UPT, UR5, 0x1, UPT ;  /* 0x000000010500788c */ /* 0x000fd2000bf65270 */
[----:B------:R-:W-:Y:S05]  /*1370*/  BRA.U UP3, `(.L_x_19) ;  /* 0x0000000103407547 */ /* 0x000fea000b800000 */
[----:B------:R-:W2:Y:S08]  /*1380*/  LDC.64 R4, c[0x0][0xb10] ;  /* 0x0002c400ff047b82 */ /* 0x000eb00000000a00 */
[----:B------:R-:W3:Y:S08]  /*1390*/  LDC.64 R2, c[0x0][0xb18] ;  /* 0x0002c600ff027b82 */ /* 0x000ef00000000a00 */
[----:B------:R-:W4:Y:S08]  /*13a0*/  LDC R6, c[0x0][0xb20] ;  /* 0x0002c800ff067b82 */ /* 0x000f300000000800 */
[----:B------:R-:W1:Y:S01]  /*13b0*/  LDC R10, c[0x0][0xb0c] ;  /* 0x0002c300ff0a7b82 */ /* 0x000e620000000800 */
[----:B--2---:R-:W-:-:S05]  /*13c0*/  IMAD.HI.U32 R4, R19, R4, RZ ;  /* 0x0000000413047227 */ /* 0x004fca00078e00ff */
[----:B------:R-:W-:Y:S01]  /*13d0*/  SHF.R.U32.HI R4, RZ, R5, R4 ;  /* 0x00000005ff047219 */ /* 0x000fe20000011604 */
[----:B---3--:R-:W-:Y:S01]  /*13e0*/  IMAD.HI.U32 R3, R18, R3, RZ ;  /* 0x0000000312037227 */ /* 0x008fe200078e00ff */
[----:B------:R-:W-:-:S04]  /*13f0*/  ISETP.NE.AND P0, PT, R2, 0x1, PT ;  /* 0x000000010200780c */ /* 0x000fc80003f05270 */
[----:B----4-:R-:W-:-:S04]  /*1400*/  SHF.R.U32.HI R3, RZ, R6, R3 ;  /* 0x00000006ff037219 */ /* 0x010fc80000011603 */
[----:B------:R-:W-:Y:S02]  /*1410*/  SEL R3, R18, R3, !P0 ;  /* 0x0000000312037207 */ /* 0x000fe40004000000 */
[----:B-1----:R-:W-:-:S04]  /*1420*/  ISETP.NE.AND P1, PT, R10, 0x1, PT ;  /* 0x000000010a00780c */ /* 0x002fc80003f25270 */
[----:B------:R-:W-:-:S05]  /*1430*/  SEL R4, R19, R4, !P1 ;  /* 0x0000000413047207 */ /* 0x000fca0004800000 */
[----:B------:R-:W-:Y:S02]  /*1440*/  IMAD.IADD R5, R3, 0x1, -R4 ;  /* 0x0000000103057824 */ /* 0x000fe400078e0a04 */
[----:B------:R-:W-:Y:S02]  /*1450*/  IMAD.IADD R3, R4, 0x1, -R3 ;  /* 0x0000000104037824 */ /* 0x000fe400078e0a03 */
[----:B------:R-:W-:Y:S02]  /*1460*/  IMAD R19, R5, R10, R19 ;  /* 0x0000000a05137224 */ /* 0x000fe400078e0213 */
[----:B------:R-:W-:Y:S02]  /*1470*/  IMAD R18, R3, R2, R18 ;  /* 0x0000000203127224 */ /* 0x000fe400078e0212 */
.L_x_19:
[----:B------:R-:W-:Y:S05]  /*1480*/  BRA.U !UP1, `(.L_x_20) ;  /* 0x00000001090c7547 */ /* 0x000fea000b800000 */
[----:B------:R-:W-:Y:S01]  /*1490*/  UCGABAR_WAIT ;  /* 0x0000000000007dc7 */ /* 0x000fe20008000000 */
[----:B------:R-:W-:Y:S01]  /*14a0*/  CCTL.IVALL ;  /* 0x00000000ff00798f */ /* 0x000fe20002000000 */
[----:B------:R-:W-:Y:S05]  /*14b0*/  BRA `(.L_x_21) ;  /* 0x0000000000047947 */ /* 0x000fea0003800000 */
.L_x_20:
[----:B------:R-:W-:Y:S06]  /*14c0*/  BAR.SYNC.DEFER_BLOCKING 0x0 ;  /* 0x0000000000007b1d */ /* 0x000fec0000010000 */
.L_x_21:
[----:B------:R-:W-:Y:S05]  /*14d0*/  BRA.U UP2, `(.L_x_22) ;  /* 0x0000001d02187547 */ /* 0x000fea000b800000 */
[----:B------:R-:W2:Y:S01]  /*14e0*/  LDCU UR7, c[0x0][0x388] ;  /* 0x00007100ff0777ac */ /* 0x000ea20008000800 */
[----:B------:R-:W3:Y:S01]  /*14f0*/  LDC R11, c[0x0][0x370] ;  /* 0x0000dc00ff0b7b82 */ /* 0x000ee20000000800 */
[----:B------:R-:W-:Y:S01]  /*1500*/  PLOP3.LUT P0, PT, PT, PT, UP6, 0x80, 0x8 ;  /* 0x000000000008781c */ /* 0x000fe20003f0f068 */
[----:B------:R-:W-:Y:S01]  /*1510*/  IMAD.MOV.U32 R12, RZ, RZ, 0x1 ;  /* 0x00000001ff0c7424 */ /* 0x000fe200078e00ff */
[----:B------:R-:W4:Y:S01]  /*1520*/  LDCU UR5, c[0x0][0x38c] ;  /* 0x00007180ff0577ac */ /* 0x000f220008000800 */
[----:B------:R-:W-:Y:S01]  /*1530*/  ISETP.EQ.OR P4, PT, R8, RZ, P5 ;  /* 0x000000ff0800720c */ /* 0x000fe20002f82670 */
[----:B------:R-:W-:Y:S01]  /*1540*/  IMAD.MOV.U32 R10, RZ, RZ, RZ ;  /* 0x000000ffff0a7224 */ /* 0x000fe200078e00ff */
[----:B------:R-:W-:Y:S01]  /*1550*/  PLOP3.LUT P0, PT, P0, PT, PT, 0x8, 0x80 ;  /* 0x000000000080781c */ /* 0x000fe2000070e170 */
[----:B------:R-:W1:Y:S01]  /*1560*/  LDCU UR43, c[0x0][0x390] ;  /* 0x00007200ff2b77ac */ /* 0x000e620008000800 */
[----:B------:R-:W3:Y:S01]  /*1570*/  LDC R0, c[0x0][0x374] ;  /* 0x0000dd00ff007b82 */ /* 0x000ee20000000800 */
[----:B------:R-:W-:-:S02]  /*1580*/  UISETP.NE.AND UP1, UPT, UR4, URZ, UPT ;  /* 0x000000ff0400728c */ /* 0x000fc4000bf25270 */
[----:B------:R-:W-:Y:S01]  /*1590*/  USEL UR38, URZ, 0x1, UP5 ;  /* 0x00000001ff267887 */ /* 0x000fe2000a800000 */
[----:B------:R-:W1:Y:S01]  /*15a0*/  LDCU.64 UR44, c[0x0][0x348] ;  /* 0x00006900ff2c77ac */ /* 0x000e620008000a00 */
[----:B--2---:R-:W-:Y:S02]  /*15b0*/  UIADD3 UR7, UPT, UPT, UR7, 0x1f, URZ ;  /* 0x0000001f07077890 */ /* 0x004fe4000fffe0ff */
[----:B------:R-:W-:Y:S02]  /*15c0*/  USEL UR38, UR38, 0x2, UP1 ;  /* 0x0000000226267887 */ /* 0x000fe40008800000 */
[----:B------:R-:W-:Y:S01]  /*15d0*/  USHF.R.S32.HI UR6, URZ, 0x1f, UR7 ;  /* 0x0000001fff067899 */ /* 0x000fe20008011407 */
[----:B------:R-:W-:Y:S01]  /*15e0*/  UMOV UR41, URZ ;  /* 0x000000ff00297c82 */ /* 0x000fe20008000000 */
[----:B------:R-:W-:Y:S02]  /*15f0*/  UMOV UR29, URZ ;  /* 0x000000ff001d7c82 */ /* 0x000fe40008000000 */
[----:B------:R-:W-:Y:S01]  /*1600*/  ULEA.HI UR6, UR6, UR7, URZ, 0x5 ;  /* 0x0000000706067291 */ /* 0x000fe2000f8f28ff */
[----:B------:R-:W-:-:S03]  /*1610*/  UMOV UR40, URZ ;  /* 0x000000ff00287c82 */ /* 0x000fc60008000000 */
[----:B------:R-:W-:-:S04]  /*1620*/  USHF.R.S32.HI UR6, URZ, 0x5, UR6 ;  /* 0x00000005ff067899 */ /* 0x000fc80008011406 */
[----:B----4-:R-:W-:-:S04]  /*1630*/  UIMAD UR5, UR6, UR5, URZ ;  /* 0x00000005060572a4 */ /* 0x010fc8000f8e02ff */
[----:B-1----:R-:W-:-:S04]  /*1640*/  UIMAD UR43, UR5, UR43, URZ ;  /* 0x0000002b052b72a4 */ /* 0x002fc8000f8e02ff */
[----:B------:R-:W-:Y:S02]  /*1650*/  UISETP.NE.AND UP2, UPT, UR43, URZ, UPT ;  /* 0x000000ff2b00728c */ /* 0x000fe4000bf45270 */
[----:B------:R-:W-:-:S04]  /*1660*/  UISETP.LT.U32.AND UP0, UPT, UR43, 0xc, UPT ;  /* 0x0000000c2b00788c */ /* 0x000fc8000bf01070 */
[----:B------:R-:W-:-:S04]  /*1670*/  USEL UR42, UR43, 0xc, UP0 ;  /* 0x0000000c2b2a7887 */ /* 0x000fc80008000000 */
[----:B------:R-:W-:Y:S02]  /*1680*/  UIADD3 UR31, UPT, UPT, UR42, -0x1, URZ ;  /* 0xffffffff2a1f7890 */ /* 0x000fe4000fffe0ff */
[----:B------:R-:W-:Y:S02]  /*1690*/  @!UP2 UIADD3 UR31, UPT, UPT, UR42, URZ, URZ ;  /* 0x000000ff2a1fa290 */ /* 0x000fe4000fffe0ff */
[----:B------:R-:W-:Y:S02]  /*16a0*/  UIADD3 UR42, UPT, UPT, UR43, -UR42, URZ ;  /* 0x8000002a2b2a7290 */ /* 0x000fe4000fffe0ff */
[----:B---3--:R-:W-:-:S12]  /*16b0*/  UIADD3 UR31, UPT, UPT, UR31, 0x1, URZ ;  /* 0x000000011f1f7890 */ /* 0x008fd8000fffe0ff */
.L_x_40:
[----:B------:R-:W1:Y:S01]  /*16c0*/  S2UR UR30, SR_CgaCtaId ;  /* 0x00000000001e79c3 */ /* 0x000e620000008800 */
[----:B------:R-:W-:Y:S01]  /*16d0*/  UMOV UR4, 0x400 ;  /* 0x0000040000047882 */ /* 0x000fe20000000000 */
[----:B------:R-:W-:Y:S01]  /*16e0*/  SHF.L.U32 R2, R12, 0x1f, RZ ;  /* 0x0000001f0c027819 */ /* 0x000fe200000006ff */
[----:B------:R-:W-:Y:S01]  /*16f0*/  UISETP.NE.AND UP0, UPT, UR43, URZ, UPT ;  /* 0x000000ff2b00728c */ /* 0x000fe2000bf05270 */
[----:B------:R-:W-:Y:S01]  /*1700*/  R2UR UR34, R18 ;  /* 0x00000000122272ca */ /* 0x000fe200000e0000 */
[----:B------:R-:W-:Y:S01]  /*1710*/  IMAD.SHL.U32 R19, R19, 0x40, RZ ;  /* 0x0000004013137824 */ /* 0x000fe200078e00ff */
[----:B------:R-:W-:Y:S01]  /*1720*/  UMOV UR39, URZ ;  /* 0x000000ff00277c82 */ /* 0x000fe20008000000 */
[----:B------:R-:W-:Y:S01]  /*1730*/  UMOV UR37, URZ ;  /* 0x000000ff00257c82 */ /* 0x000fe20008000000 */
[----:B------:R-:W-:-:S09]  /*1740*/  UMOV UR36, URZ ;  /* 0x000000ff00247c82 */ /* 0x000fd20008000000 */
[----:B------:R-:W-:Y:S02]  /*1750*/  USHF.L.U32 UR34, UR34, 0x6, URZ ;  /* 0x0000000622227899 */ /* 0x000fe400080006ff */
[----:B-1----:R-:W-:-:S04]  /*1760*/  ULEA UR30, UR30, UR4, 0x18 ;  /* 0x000000041e1e7291 */ /* 0x002fc8000f8ec0ff */
[----:B------:R-:W-:-:S09]  /*1770*/  ULEA UR4, UR41, UR30, 0x3 ;  /* 0x0000001e29047291 */ /* 0x000fd2000f8e18ff */
[----:B----4-:R1:W2:Y:S01]  /*1780*/  SYNCS.PHASECHK.TRANS64.TRYWAIT P2, [UR4+0x60], R2 ;  /* 0x00006002ff0075a7 */ /* 0x0102a20008041104 */
[----:B---3--:R-:W-:Y:S05]  /*1790*/  BRA.U !UP0, `(.L_x_23) ;  /* 0x0000000508987547 */ /* 0x008fea000b800000 */
[----:B------:R-:W3:Y:S01]  /*17a0*/  LDC.64 R8, c[0x0][0x480] ;  /* 0x00012000ff087b82 */ /* 0x000ee20000000a00 */
[----:B------:R-:W4:Y:S01]  /*17b0*/  LDCU UR25, c[0x0][0x390] ;  /* 0x00007200ff1977ac */ /* 0x000f220008000800 */
[----:B------:R-:W2:Y:S06]  /*17c0*/  LDCU UR26, c[0x0][0x38c] ;  /* 0x00007180ff1a77ac */ /* 0x000eac0008000800 */
[----:B------:R-:W4:Y:S01]  /*17d0*/  LDC.64 R6, c[0x0][0x488] ;  /* 0x00012200ff067b82 */ /* 0x000f220000000a00 */
[----:B------:R-:W2:Y:S01]  /*17e0*/  LDCU.64 UR14, c[0x0][0x4b8] ;  /* 0x00009700ff0e77ac */ /* 0x000ea20008000a00 */
[----:B------:R-:W-:-:S02]  /*17f0*/  UIADD3 UR40, UPT, UPT, UR31, UR29, URZ ;  /* 0x0000001d1f287290 */ /* 0x000fc4000fffe0ff */
[----:B------:R-:W-:-:S04]  /*1800*/  UIADD3 UR10, UPT, UPT, UR34, 0x20, URZ ;  /* 0x00000020220a7890 */ /* 0x000fc8000fffe0ff */
[----:B-1----:R-:W1:Y:S01]  /*1810*/  LDC.64 R2, c[0x0][0x490] ;  /* 0x00012400ff027b82 */ /* 0x002e620000000a00 */
[----:B------:R-:W-:Y:S01]  /*1820*/  UMOV UR39, URZ ;  /* 0x000000ff00277c82 */ /* 0x000fe20008000000 */
[----:B------:R-:W-:Y:S01]  /*1830*/  UMOV UR27, UR41 ;  /* 0x00000029001b7c82 */ /* 0x000fe20008000000 */
[----:B------:R-:W-:Y:S01]  /*1840*/  UMOV UR36, URZ ;  /* 0x000000ff00247c82 */ /* 0x000fe20008000000 */
[----:B------:R-:W-:Y:S01]  /*1850*/  UMOV UR37, URZ ;  /* 0x000000ff00257c82 */ /* 0x000fe20008000000 */
[----:B---3--:R-:W-:Y:S01]  /*1860*/  IMAD.HI.U32 R9, R19, R9, RZ ;  /* 0x0000000913097227 */ /* 0x008fe200078e00ff */
[----:B------:R-:W-:Y:S02]  /*1870*/  ISETP.NE.AND P1, PT, R8, 0x1, PT ;  /* 0x000000010800780c */ /* 0x000fe40003f25270 */
[----:B------:R-:W3:Y:S02]  /*1880*/  LDC.64 R4, c[0x0][0x4b0] ;  /* 0x00012c00ff047b82 */ /* 0x000ee40000000a00 */
[----:B----4-:R-:W-:-:S04]  /*1890*/  SHF.R.U32.HI R6, RZ, R6, R9 ;  /* 0x00000006ff067219 */ /* 0x010fc80000011609 */
[----:B------:R-:W-:Y:S02]  /*18a0*/  SEL R6, R19, R6, !P1 ;  /* 0x0000000613067207 */ /* 0x000fe40004800000 */
[----:B------:R-:W-:Y:S02]  /*18b0*/  ISETP.NE.AND P1, PT, R7, 0x1, PT ;  /* 0x000000010700780c */ /* 0x000fe40003f25270 */
[C---:B------:R-:W-:Y:S01]  /*18c0*/  R2UR UR4, R6.reuse ;  /* 0x00000000060472ca */ /* 0x040fe200000e0000 */
[----:B-1----:R-:W-:-:S04]  /*18d0*/  IMAD.HI.U32 R2, R6, R2, RZ ;  /* 0x0000000206027227 */ /* 0x002fc800078e00ff */
[----:B------:R-:W-:Y:S01]  /*18e0*/  IMAD.MOV R14, RZ, RZ, -R6 ;  /* 0x000000ffff0e7224 */ /* 0x000fe200078e0a06 */
[----:B------:R-:W-:-:S03]  /*18f0*/  SHF.R.U32.HI R2, RZ, R3, R2 ;  /* 0x00000003ff027219 */ /* 0x000fc60000011602 */
[----:B------:R-:W-:Y:S01]  /*1900*/  IMAD R14, R8, R14, R19 ;  /* 0x0000000e080e7224 */ /* 0x000fe200078e0213 */
[----:B------:R-:W-:Y:S01]  /*1910*/  R2UR UR21, R2 ;  /* 0x00000000021572ca */ /* 0x000fe200000e0000 */
[----:B------:R-:W-:Y:S01]  /*1920*/  VOTEU.ANY UP0, P1 ;  /* 0x0000000000ff7886 */ /* 0x000fe20000800100 */
[----:B------:R-:W1:Y:S01]  /*1930*/  LDC.64 R2, c[0x0][0x4d0] ;  /* 0x00013400ff027b82 */ /* 0x000e620000000a00 */
[----:B---3--:R-:W-:Y:S02]  /*1940*/  R2UR UR8, R4 ;  /* 0x00000000040872ca */ /* 0x008fe400000e0000 */
[----:B------:R-:W-:Y:S02]  /*1950*/  R2UR UR9, R14 ;  /* 0x000000000e0972ca */ /* 0x000fe400000e0000 */
[----:B------:R-:W-:-:S06]  /*1960*/  R2UR UR6, R5 ;  /* 0x00000000050672ca */ /* 0x000fcc00000e0000 */
[----:B------:R-:W-:Y:S01]  /*1970*/  USEL UR21, UR4, UR21, !UP0 ;  /* 0x0000001504157287 */ /* 0x000fe2000c000000 */
[----:B------:R-:W3:Y:S05]  /*1980*/  LDCU.64 UR4, c[0x0][0x4d8] ;  /* 0x00009b00ff0477ac */ /* 0x000eea0008000a00 */
[----:B------:R-:W-:-:S04]  /*1990*/  IMAD R9, RZ, RZ, -UR21 ;  /* 0x80000015ff097e24 */ /* 0x000fc8000f8e02ff */
[----:B------:R-:W-:Y:S01]  /*19a0*/  IMAD R9, R7, R9, R6 ;  /* 0x0000000907097224 */ /* 0x000fe200078e0206 */
[----:B-1----:R-:W-:-:S04]  /*19b0*/  R2UR UR19, R2 ;  /* 0x00000000021372ca */ /* 0x002fc800000e0000 */
[----:B------:R-:W-:Y:S02]  /*19c0*/  R2UR UR7, R9 ;  /* 0x00000000090772ca */ /* 0x000fe400000e0000 */
[----:B------:R-:W-:-:S07]  /*19d0*/  R2UR UR20, R3 ;  /* 0x00000000031472ca */ /* 0x000fce00000e0000 */
[----:B------:R-:W-:-:S06]  /*19e0*/  UIMAD UR19, UR9, UR8, UR19 ;  /* 0x00000008091372a4 */ /* 0x000fcc000f8e0213 */
[----:B--23--:R-:W-:-:S12]  /*19f0*/  UIMAD UR20, UR7, UR6, UR20 ;  /* 0x00000006071472a4 */ /* 0x00cfd8000f8e0214 */
.L_x_29:
[----:B--2---:R-:W-:Y:S01]  /*1a00*/  @!P5 MOV R3, 0x4000 ;  /* 0x000040000003d802 */ /* 0x004fe20000000f00 */
[----:B------:R-:W-:Y:S01]  /*1a10*/  ULEA UR17, UR27, UR30, 0x3 ;  /* 0x0000001e1b117291 */ /* 0x000fe2000f8e18ff */
[----:B----4-:R-:W-:Y:S11]  /*1a20*/  @P2 BRA `(.L_x_24) ;  /* 0x00000000000c2947 */ /* 0x010ff60003800000 */
[----:B------:R-:W-:Y:S04]  /*1a30*/  SHF.L.U32 R5, R12, 0x1f, RZ ;  /* 0x0000001f0c057819 */ /* 0x000fe800000006ff */
[----:B------:R-:W1:Y:S02]  /*1a40*/  SYNCS.PHASECHK.TRANS64.TRYWAIT P1, [UR17+0x60], R5 ;  /* 0x00006005ff0075a7 */ /* 0x000e640008021111 */
[----:B-1----:R-:W-:Y:S05]  /*1a50*/  @!P1 BRA `(.L_x_25) ;  /* 0x00000060000c9947 */ /* 0x002fea0003800000 */
.L_x_24:
[----:B------:R2:W-:Y:S01]  /*1a60*/  @!P5 SYNCS.ARRIVE.TRANS64 RZ, [UR17], R3 ;  /* 0x00000003ffffd9a7 */ /* 0x0005e20008000011 */
[----:B------:R-:W-:Y:S04]  /*1a70*/  ULOP3.LUT UR6, UR38, 0x2, URZ, 0xfc, !UPT ;  /* 0x0000000226067892 */ /* 0x000fe8000f8efcff */
[----:B------:R-:W-:Y:S09]  /*1a80*/  UISETP.NE.AND UP0, UPT, UR6, 0x2, UPT ;  /* 0x000000020600788c */ /* 0x000ff2000bf05270 */
[----:B------:R-:W-:Y:S05]  /*1a90*/  BRA.U UP0, `(.L_x_26) ;  /* 0x0000000100047547 */ /* 0x000fea000b800000 */
[----:B------:R-:W-:Y:S05]  /*1aa0*/  BPT.TRAP 0x1 ;  /* 0x000000040000795c */ /* 0x000fea0000300000 */
.L_x_26:
[----:B------:R-:W-:Y:S04]  /*1ab0*/  BSSY.RECONVERGENT B0, `(.L_x_27) ;  /* 0x0000003000007945 */ /* 0x000fe80003800200 */
[----:B------:R-:W-:Y:S05]  /*1ac0*/  @P4 BRA `(.L_x_28) ;  /* 0x0000000000044947 */ /* 0x000fea0003800000 */
[----:B------:R-:W-:Y:S05]  /*1ad0*/  BPT.TRAP 0x1 ;  /* 0x000000040000795c */ /* 0x000fea0000300000 */
.L_x_28:
[----:B------:R-:W-:Y:S05]  /*1ae0*/  BSYNC.RECONVERGENT B0 ;  /* 0x0000000000007941 */ /* 0x000fea0003800200 */
.L_x_27:
[----:B------:R-:W-:Y:S02]  /*1af0*/  UIADD3 UR41, UPT, UPT, UR27, 0x1, URZ ;  /* 0x000000011b297890 */ /* 0x000fe4000fffe0ff */
[----:B------:R-:W-:Y:S02]  /*1b00*/  UIMAD UR7, UR36, UR14, UR4 ;  /* 0x0000000e240772a4 */ /* 0x000fe4000f8e0204 */
[----:B------:R-:W-:Y:S02]  /*1b10*/  UISETP.NE.AND UP0, UPT, UR41, 0xc, UPT ;  /* 0x0000000c2900788c */ /* 0x000fe4000bf05270 */
[----:B------:R-:W-:Y:S02]  /*1b20*/  UIMAD UR6, UR37, UR15, UR5 ;  /* 0x0000000f250672a4 */ /* 0x000fe4000f8e0205 */
[----:B------:R-:W-:Y:S02]  /*1b30*/  USEL UR9, URZ, 0x1, UP0 ;  /* 0x00000001ff097887 */ /* 0x000fe40008000000 */
[----:B------:R-:W-:Y:S02]  /*1b40*/  USEL UR41, UR41, URZ, UP0 ;  /* 0x000000ff29297287 */ /* 0x000fe40008000000 */
[----:B------:R-:W-:Y:S02]  /*1b50*/  UIADD3 UR52, UP1, UPT, UR44, 0x80, URZ ;  /* 0x000000802c347890 */ /* 0x000fe4000ff3e0ff */
[----:B------:R-:W-:Y:S01]  /*1b60*/  ULEA UR8, UR41, UR30, 0x3 ;  /* 0x0000001e29087291 */ /* 0x000fe2000f8e18ff */
[----:B------:R-:W-:Y:S01]  /*1b70*/  LOP3.LUT R12, R12, UR9, RZ, 0x3c, !PT ;  /* 0x000000090c0c7c12 */ /* 0x000fe2000f8e3cff */
[----:B------:R-:W-:Y:S02]  /*1b80*/  ULEA UR16, UR27, UR30, 0xd ;  /* 0x0000001e1b107291 */ /* 0x000fe4000f8e68ff */
[----:B------:R-:W-:Y:S01]  /*1b90*/  UPRMT UR48, UR7, 0x40, UR6 ;  /* 0x0000004007307896 */ /* 0x000fe20008000006 */
[----:B-1----:R-:W-:Y:S01]  /*1ba0*/  SHF.L.U32 R2, R12, 0x1f, RZ ;  /* 0x0000001f0c027819 */ /* 0x002fe200000006ff */
[----:B------:R-:W-:Y:S02]  /*1bb0*/  USHF.L.U32 UR18, UR39, 0x5, URZ ;  /* 0x0000000527127899 */ /* 0x000fe400080006ff */
[----:B------:R-:W-:Y:S01]  /*1bc0*/  UIADD3.X UR53, UPT, UPT, URZ, UR45, URZ, UP1, !UPT ;  /* 0x0000002dff357290 */ /* 0x000fe20008ffe4ff */
[----:B------:R3:W4:Y:S01]  /*1bd0*/  SYNCS.PHASECHK.TRANS64.TRYWAIT P2, [UR8+0x60], R2 ;  /* 0x00006002ff0075a7 */ /* 0x0007220008041108 */
[----:B------:R-:W-:Y:S02]  /*1be0*/  ULEA UR8, UR27, UR23, 0xb ;  /* 0x000000171b087291 */ /* 0x000fe4000f8e58ff */
[----:B------:R-:W-:Y:S02]  /*1bf0*/  UIADD3 UR16, UPT, UPT, UR16, 0x6800, URZ ;  /* 0x0000680010107890 */ /* 0x000fe4000fffe0ff */
[----:B------:R-:W-:Y:S02]  /*1c00*/  UPRMT UR49, UR48, 0x5410, URZ ;  /* 0x0000541030317896 */ /* 0x000fe400080000ff */
[----:B------:R-:W-:Y:S02]  /*1c10*/  UIADD3 UR50, UP0, UPT, UR44, 0x180, URZ ;  /* 0x000001802c327890 */ /* 0x000fe4000ff1e0ff */
[----:B------:R-:W-:Y:S02]  /*1c20*/  ULEA UR8, UR8, UR30, 0x2 ;  /* 0x0000001e08087291 */ /* 0x000fe4000f8e10ff */
[----:B------:R-:W-:Y:S02]  /*1c30*/  UIADD3.X UR51, UPT, UPT, URZ, UR45, URZ, UP0, !UPT ;  /* 0x0000002dff337290 */ /* 0x000fe400087fe4ff */
[----:B------:R-:W-:Y:S01]  /*1c40*/  ULOP3.LUT UR35, UR22, UR18, URZ, 0xfc, !UPT ;  /* 0x0000001216237292 */ /* 0x000fe2000f8efcff */
[----:B------:R-:W-:Y:S01]  /*1c50*/  UTMALDG.4D.IM2COL [UR16], [UR52], UR49 ;  /* 0x00000010340073b4 */ /* 0x000fe20008058031 */
[----:B------:R-:W-:Y:S02]  /*1c60*/  UIADD3 UR32, UPT, UPT, UR8, 0x1e800, URZ ;  /* 0x0001e80008207890 */ /* 0x000fe4000fffe0ff */
[----:B------:R-:W-:Y:S02]  /*1c70*/  UIADD3 UR28, UPT, UPT, UR36, 0x1, URZ ;  /* 0x00000001241c7890 */ /* 0x000fe4000fffe0ff */
[----:B------:R-:W-:Y:S02]  /*1c80*/  UIADD3 UR8, UPT, UPT, UR8, 0x1f800, URZ ;  /* 0x0001f80008087890 */ /* 0x000fe4000fffe0ff */
[----:B------:R-:W-:Y:S02]  /*1c90*/  UISETP.NE.AND UP2, UPT, UR28, UR26, UPT ;  /* 0x0000001a1c00728c */ /* 0x000fe4000bf45270 */
[----:B------:R-:W-:Y:S02]  /*1ca0*/  UIADD3 UR27, UPT, UPT, UR37, 0x1, URZ ;  /* 0x00000001251b7890 */ /* 0x000fe4000fffe0ff */
[----:B------:R-:W-:Y:S02]  /*1cb0*/  UIADD3 UR29, UPT, UPT, UR29, 0x1, URZ ;  /* 0x000000011d1d7890 */ /* 0x000fe4000fffe0ff */
[----:B------:R-:W-:Y:S01]  /*1cc0*/  UIADD3 UR48, UPT, UPT, UR39, 0x1, URZ ;  /* 0x0000000127307890 */ /* 0x000fe2000fffe0ff */
[----:B------:R-:W-:Y:S01]  /*1cd0*/  UMOV UR24, 0x30000 ;  /* 0x0003000000187882 */ /* 0x000fe20000000000 */
[----:B------:R-:W-:Y:S01]  /*1ce0*/  UMOV UR46, 0x0 ;  /* 0x00000000002e7882 */ /* 0x000fe20000000000 */
[----:B------:R-:W-:Y:S02]  /*1cf0*/  UMOV UR47, 0x10000000 ;  /* 0x10000000002f7882 */ /* 0x000fe40000000000 */
[----:B------:R-:W-:Y:S01]  /*1d00*/  @UP2 UIADD3 UR27, UPT, UPT, UR37, URZ, URZ ;  /* 0x000000ff251b2290 */ /* 0x000fe2000fffe0ff */
[----:B------:R-:W-:Y:S01]  /*1d10*/  UMOV UR33, UR17 ;  /* 0x0000001100217c82 */ /* 0x000fe20008000000 */
[----:B------:R-:W-:Y:S01]  /*1d20*/  UMOV UR12, UR36 ;  /* 0x00000024000c7c82 */ /* 0x000fe20008000000 */
[----:B------:R1:W-:Y:S01]  /*1d30*/  UTMALDG.4D.MULTICAST [UR32], [UR50], UR24, desc[UR46] ;  /* 0x00002e20320073b4 */ /* 0x0003e20008019818 */
[----:B------:R-:W-:Y:S01]  /*1d40*/  UISETP.NE.AND UP0, UPT, UR27, UR25, UPT ;  /* 0x000000191b00728c */ /* 0x000fe2000bf05270 */
[----:B------:R-:W-:Y:S01]  /*1d50*/  UMOV UR13, UR37 ;  /* 0x00000025000d7c82 */ /* 0x000fe20008000000 */
[----:B------:R-:W-:Y:S01]  /*1d60*/  UMOV UR9, UR17 ;  /* 0x0000001100097c82 */ /* 0x000fe20008000000 */
[----:B------:R-:W-:Y:S02]  /*1d70*/  UMOV UR11, UR35 ;  /* 0x00000023000b7c82 */ /* 0x000fe40008000000 */
[----:B------:R3:W-:Y:S06]  /*1d80*/  UTMALDG.4D.MULTICAST [UR8], [UR50], UR24, desc[UR46] ;  /* 0x00002e08320073b4 */ /* 0x0007ec0008019818 */
[----:B------:R-:W-:Y:S07]  /*1d90*/  @UP0 UIADD3 UR48, UPT, UPT, UR39, URZ, URZ ;  /* 0x000000ff27300290 */ /* 0x000fee000fffe0ff */
[----:B------:R-:W-:Y:S01]  /*1da0*/  UMOV UR39, UR48 ;  /* 0x0000003000277c82 */ /* 0x000fe20008000000 */
[----:B-1----:R-:W-:Y:S02]  /*1db0*/  USEL UR37, UR27, URZ, UP0 ;  /* 0x000000ff1b257287 */ /* 0x002fe40008000000 */
[----:B------:R-:W-:Y:S02]  /*1dc0*/  UISETP.NE.AND UP0, UPT, UR29, UR40, UPT ;  /* 0x000000281d00728c */ /* 0x000fe4000bf05270 */
[----:B------:R-:W-:Y:S01]  /*1dd0*/  USEL UR36, UR28, URZ, UP2 ;  /* 0x000000ff1c247287 */ /* 0x000fe20009000000 */
[----:B------:R-:W-:Y:S06]  /*1de0*/  UMOV UR27, UR41 ;  /* 0x00000029001b7c82 */ /* 0x000fec0008000000 */
[----:B---3--:R-:W-:Y:S05]  /*1df0*/  BRA.U UP0, `(.L_x_29) ;  /* 0xfffffffd00007547 */ /* 0x008fea000b83ffff */
.L_x_23:
[----:B------:R-:W-:Y:S01]  /*1e00*/  ULEA UR4, UR41, UR30, 0x3 ;  /* 0x0000001e29047291 */ /* 0x000fe2000f8e18ff */
[----:B-1----:R-:W-:Y:S01]  /*1e10*/  SHF.L.U32 R2, R12, 0x1f, RZ ;  /* 0x0000001f0c027819 */ /* 0x002fe200000006ff */
[----:B------:R-:W-:Y:S01]  /*1e20*/  @!P0 SYNCS.ARRIVE.TRANS64.A1T0 RZ, [UR30+0xf8], RZ ;  /* 0x0000f8ffffff89a7 */ /* 0x000fe2000810001e */
[----:B------:R-:W-:-:S06]  /*1e30*/  UISETP.GE.AND UP0, UPT, UR42, 0x1, UPT ;  /* 0x000000012a00788c */ /* 0x000fcc000bf06270 */
[----:B------:R1:W3:Y:S03]  /*1e40*/  SYNCS.PHASECHK.TRANS64.TRYWAIT P1, [UR4+0x60], R2 ;  /* 0x00006002ff0075a7 */ /* 0x0002e60008021104 */
[----:B------:R-:W-:Y:S05]  /*1e50*/  BRA.U !UP0, `(.L_x_30) ;  /* 0x0000000508a07547 */ /* 0x000fea000b800000 */
[----:B------:R-:W4:Y:S01]  /*1e60*/  LDC.64 R8, c[0x0][0x480] ;  /* 0x00012000ff087b82 */ /* 0x000f220000000a00 */
[----:B------:R-:W3:Y:S01]  /*1e70*/  LDCU UR35, c[0x0][0x390] ;  /* 0x00007200ff2377ac */ /* 0x000ee20008000800 */
[----:B------:R-:W3:Y:S06]  /*1e80*/  LDCU UR46, c[0x0][0x38c] ;  /* 0x00007180ff2e77ac */ /* 0x000eec0008000800 */
[----:B------:R-:W4:Y:S01]  /*1e90*/  LDC.64 R6, c[0x0][0x488] ;  /* 0x00012200ff067b82 */ /* 0x000f220000000a00 */
[----:B------:R-:W3:Y:S01]  /*1ea0*/  LDCU.64 UR14, c[0x0][0x4b8] ;  /* 0x00009700ff0e77ac */ /* 0x000ee20008000a00 */
[----:B------:R-:W-:-:S02]  /*1eb0*/  UIADD3 UR40, UPT, UPT, UR42, UR40, URZ ;  /* 0x000000282a287290 */ /* 0x000fc4000fffe0ff */
[----:B------:R-:W-:-:S04]  /*1ec0*/  UIADD3 UR10, UPT, UPT, UR34, 0x20, URZ ;  /* 0x00000020220a7890 */ /* 0x000fc8000fffe0ff */
[----:B-12---:R-:W1:Y:S01]  /*1ed0*/  LDC.64 R2, c[0x0][0x490] ;  /* 0x00012400ff027b82 */ /* 0x006e620000000a00 */
[----:B------:R-:W-:Y:S01]  /*1ee0*/  UMOV UR49, UR42 ;  /* 0x0000002a00317c82 */ /* 0x000fe20008000000 */
[----:B------:R-:W-:Y:S01]  /*1ef0*/  UMOV UR24, UR41 ;  /* 0x0000002900187c82 */ /* 0x000fe20008000000 */
[----:B----4-:R-:W-:Y:S01]  /*1f00*/  IMAD.HI.U32 R9, R19, R9, RZ ;  /* 0x0000000913097227 */ /* 0x010fe200078e00ff */
[----:B------:R-:W-:-:S04]  /*1f10*/  ISETP.NE.AND P0, PT, R8, 0x1, PT ;  /* 0x000000010800780c */ /* 0x000fc80003f05270 */
[----:B------:R-:W2:Y:S01]  /*1f20*/  LDC.64 R4, c[0x0][0x4b0] ;  /* 0x00012c00ff047b82 */ /* 0x000ea20000000a00 */
[----:B------:R-:W-:-:S04]  /*1f30*/  SHF.R.U32.HI R6, RZ, R6, R9 ;  /* 0x00000006ff067219 */ /* 0x000fc80000011609 */
        /* <DEDUP_REMOVED lines=10> */
[----:B--2---:R-:W-:Y:S02]  /*1fe0*/  R2UR UR8, R4 ;  /* 0x00000000040872ca */ /* 0x004fe400000e0000 */
[----:B------:R-:W-:Y:S02]  /*1ff0*/  R2UR UR9, R9 ;  /* 0x00000000090972ca */ /* 0x000fe400000e0000 */
[----:B------:R-:W-:-:S06]  /*2000*/  R2UR UR6, R5 ;  /* 0x00000000050672ca */ /* 0x000fcc00000e0000 */
[----:B------:R-:W-:Y:S01]  /*2010*/  USEL UR29, UR4, UR29, !UP0 ;  /* 0x0000001d041d7287 */ /* 0x000fe2000c000000 */
[----:B------:R-:W2:Y:S05]  /*2020*/  LDCU.64 UR4, c[0x0][0x4d8] ;  /* 0x00009b00ff0477ac */ /* 0x000eaa0008000a00 */
[----:B------:R-:W-:-:S04]  /*2030*/  IMAD R14, RZ, RZ, -UR29 ;  /* 0x8000001dff0e7e24 */ /* 0x000fc8000f8e02ff */
[----:B------:R-:W-:Y:S01]  /*2040*/  IMAD R14, R7, R14, R6 ;  /* 0x0000000e070e7224 */ /* 0x000fe200078e0206 */
[----:B-1----:R-:W-:-:S04]  /*2050*/  R2UR UR27, R2 ;  /* 0x00000000021b72ca */ /* 0x002fc800000e0000 */
[----:B------:R-:W-:Y:S02]  /*2060*/  R2UR UR7, R14 ;  /* 0x000000000e0772ca */ /* 0x000fe400000e0000 */
[----:B------:R-:W-:-:S07]  /*2070*/  R2UR UR28, R3 ;  /* 0x00000000031c72ca */ /* 0x000fce00000e0000 */
[----:B------:R-:W-:-:S06]  /*2080*/  UIMAD UR27, UR9, UR8, UR27 ;  /* 0x00000008091b72a4 */ /* 0x000fcc000f8e021b */
[----:B--23--:R-:W-:-:S12]  /*2090*/  UIMAD UR28, UR7, UR6, UR28 ;  /* 0x00000006071c72a4 */ /* 0x00cfd8000f8e021c */
.L_x_36:
[----:B--2---:R-:W-:Y:S01]  /*20a0*/  @!P5 MOV R3, 0x4000 ;  /* 0x000040000003d802 */ /* 0x004fe20000000f00 */
[----:B------:R-:W-:Y:S01]  /*20b0*/  ULEA UR25, UR24, UR30, 0x3 ;  /* 0x0000001e18197291 */ /* 0x000fe2000f8e18ff */
[----:B---3--:R-:W-:Y:S11]  /*20c0*/  @P1 BRA `(.L_x_31) ;  /* 0x00000000000c1947 */ /* 0x008ff60003800000 */
[----:B------:R-:W-:Y:S04]  /*20d0*/  SHF.L.U32 R5, R12, 0x1f, RZ ;  /* 0x0000001f0c057819 */ /* 0x000fe800000006ff */
[----:B------:R-:W1:Y:S02]  /*20e0*/  SYNCS.PHASECHK.TRANS64.TRYWAIT P0, [UR25+0x60], R5 ;  /* 0x00006005ff0075a7 */ /* 0x000e640008001119 */
[----:B-1----:R-:W-:Y:S05]  /*20f0*/  @!P0 BRA `(.L_x_32) ;  /* 0x00000058007c8947 */ /* 0x002fea0003800000 */
.L_x_31:
[----:B------:R2:W-:Y:S01]  /*2100*/  @!P5 SYNCS.ARRIVE.TRANS64 RZ, [UR25], R3 ;  /* 0x00000003ffffd9a7 */ /* 0x0005e20008000019 */
[----:B------:R-:W-:Y:S04]  /*2110*/  ULOP3.LUT UR6, UR38, 0x2, URZ, 0xfc, !UPT ;  /* 0x0000000226067892 */ /* 0x000fe8000f8efcff */
[----:B------:R-:W-:Y:S09]  /*2120*/  UISETP.NE.AND UP0, UPT, UR6, 0x2, UPT ;  /* 0x000000020600788c */ /* 0x000ff2000bf05270 */
[----:B------:R-:W-:Y:S05]  /*2130*/  BRA.U UP0, `(.L_x_33) ;  /* 0x0000000100047547 */ /* 0x000fea000b800000 */
[----:B------:R-:W-:Y:S05]  /*2140*/  BPT.TRAP 0x1 ;  /* 0x000000040000795c */ /* 0x000fea0000300000 */
.L_x_33:
[----:B------:R-:W-:Y:S04]  /*2150*/  BSSY.RECONVERGENT B0, `(.L_x_34) ;  /* 0x0000003000007945 */ /* 0x000fe80003800200 */
[----:B------:R-:W-:Y:S05]  /*2160*/  @P4 BRA `(.L_x_35) ;  /* 0x0000000000044947 */ /* 0x000fea0003800000 */
[----:B------:R-:W-:Y:S05]  /*2170*/  BPT.TRAP 0x1 ;  /* 0x000000040000795c */ /* 0x000fea0000300000 */
.L_x_35:
[----:B------:R-:W-:Y:S05]  /*2180*/  BSYNC.RECONVERGENT B0 ;  /* 0x0000000000007941 */ /* 0x000fea0003800200 */
.L_x_34:
        /* <DEDUP_REMOVED lines=9> */
[----:B------:R-:W-:Y:S02]  /*2220*/  UPRMT UR54, UR6, 0x40, UR7 ;  /* 0x0000004006367896 */ /* 0x000fe40008000007 */
[----:B------:R-:W-:Y:S01]  /*2230*/  USHF.L.U32 UR26, UR39, 0x5, URZ ;  /* 0x00000005271a7899 */ /* 0x000fe200080006ff */
[----:B-1----:R-:W-:Y:S01]  /*2240*/  SHF.L.U32 R2, R12, 0x1f, RZ ;  /* 0x0000001f0c027819 */ /* 0x002fe200000006ff */
[----:B------:R-:W-:Y:S02]  /*2250*/  UIADD3.X UR57, UPT, UPT, URZ, UR45, URZ, UP1, !UPT ;  /* 0x0000002dff397290 */ /* 0x000fe40008ffe4ff */
[----:B------:R-:W-:Y:S01]  /*2260*/  UPRMT UR55, UR54, 0x5410, URZ ;  /* 0x0000541036377896 */ /* 0x000fe200080000ff */
[----:B------:R1:W3:Y:S01]  /*2270*/  SYNCS.PHASECHK.TRANS64.TRYWAIT P1, [UR8+0x60], R2 ;  /* 0x00006002ff0075a7 */ /* 0x0002e20008021108 */
[----:B------:R-:W-:Y:S02]  /*2280*/  ULEA UR8, UR24, UR23, 0xb ;  /* 0x0000001718087291 */ /* 0x000fe4000f8e58ff */
[----:B------:R-:W-:Y:S02]  /*2290*/  ULEA UR24, UR24, UR30, 0xd ;  /* 0x0000001e18187291 */ /* 0x000fe4000f8e68ff */
[----:B------:R-:W-:Y:S02]  /*22a0*/  UIADD3 UR48, UPT, UPT, UR36, 0x1, URZ ;  /* 0x0000000124307890 */ /* 0x000fe4000fffe0ff */
[----:B------:R-:W-:Y:S02]  /*22b0*/  UIADD3 UR24, UPT, UPT, UR24, 0x6800, URZ ;  /* 0x0000680018187890 */ /* 0x000fe4000fffe0ff */
[----:B------:R-:W-:Y:S02]  /*22c0*/  UIADD3 UR52, UP0, UPT, UR44, 0x180, URZ ;  /* 0x000001802c347890 */ /* 0x000fe4000ff1e0ff */
[----:B------:R-:W-:Y:S02]  /*22d0*/  ULEA UR8, UR8, UR30, 0x2 ;  /* 0x0000001e08087291 */ /* 0x000fe4000f8e10ff */
[----:B------:R-:W-:Y:S02]  /*22e0*/  UISETP.NE.AND UP1, UPT, UR48, UR46, UPT ;  /* 0x0000002e3000728c */ /* 0x000fe4000bf25270 */
[----:B------:R-:W-:Y:S01]  /*22f0*/  UIADD3.X UR53, UPT, UPT, URZ, UR45, URZ, UP0, !UPT ;  /* 0x0000002dff357290 */ /* 0x000fe200087fe4ff */
[----:B------:R4:W-:Y:S01]  /*2300*/  UTMALDG.4D.IM2COL [UR24], [UR56], UR55 ;  /* 0x00000018380073b4 */ /* 0x0009e20008058037 */
[----:B------:R-:W-:Y:S02]  /*2310*/  ULOP3.LUT UR19, UR22, UR26, URZ, 0xfc, !UPT ;  /* 0x0000001a16137292 */ /* 0x000fe4000f8efcff */
[----:B------:R-:W-:Y:S02]  /*2320*/  UIADD3 UR16, UPT, UPT, UR8, 0x1e800, URZ ;  /* 0x0001e80008107890 */ /* 0x000fe4000fffe0ff */
[----:B------:R-:W-:Y:S02]  /*2330*/  UIADD3 UR8, UPT, UPT, UR8, 0x1f800, URZ ;  /* 0x0001f80008087890 */ /* 0x000fe4000fffe0ff */
[----:B------:R-:W-:Y:S02]  /*2340*/  UIADD3 UR47, UPT, UPT, UR37, 0x1, URZ ;  /* 0x00000001252f7890 */ /* 0x000fe4000fffe0ff */
[----:B------:R-:W-:Y:S02]  /*2350*/  @UP1 UIADD3 UR47, UPT, UPT, UR37, URZ, URZ ;  /* 0x000000ff252f1290 */ /* 0x000fe4000fffe0ff */
[----:B------:R-:W-:Y:S02]  /*2360*/  UIADD3 UR54, UPT, UPT, UR39, 0x1, URZ ;  /* 0x0000000127367890 */ /* 0x000fe4000fffe0ff */
[----:B------:R-:W-:Y:S02]  /*2370*/  UISETP.NE.AND UP0, UPT, UR47, UR35, UPT ;  /* 0x000000232f00728c */ /* 0x000fe4000bf05270 */
[----:B------:R-:W-:Y:S01]  /*2380*/  UIADD3 UR58, UPT, UPT, UR49, -0x1, URZ ;  /* 0xffffffff313a7890 */ /* 0x000fe2000fffe0ff */
[----:B------:R-:W-:Y:S01]  /*2390*/  UMOV UR33, 0x30000 ;  /* 0x0003000000217882 */ /* 0x000fe20000000000 */
[----:B------:R-:W-:Y:S01]  /*23a0*/  UMOV UR50, 0x0 ;  /* 0x0000000000327882 */ /* 0x000fe20000000000 */
[----:B------:R-:W-:Y:S01]  /*23b0*/  UMOV UR51, 0x10000000 ;  /* 0x1000000000337882 */ /* 0x000fe20000000000 */
[----:B------:R-:W-:Y:S01]  /*23c0*/  UMOV UR17, UR25 ;  /* 0x0000001900117c82 */ /* 0x000fe20008000000 */
[----:B------:R-:W-:Y:S01]  /*23d0*/  UMOV UR18, UR34 ;  /* 0x0000002200127c82 */ /* 0x000fe20008000000 */
[----:B------:R-:W-:Y:S01]  /*23e0*/  UMOV UR20, UR36 ;  /* 0x0000002400147c82 */ /* 0x000fe20008000000 */
[----:B------:R-:W-:Y:S01]  /*23f0*/  UMOV UR21, UR37 ;  /* 0x0000002500157c82 */ /* 0x000fe20008000000 */
[----:B------:R-:W-:Y:S01]  /*2400*/  UMOV UR12, UR36 ;  /* 0x00000024000c7c82 */ /* 0x000fe20008000000 */
[----:B------:R1:W-:Y:S01]  /*2410*/  UTMALDG.4D.MULTICAST [UR16], [UR52], UR33, desc[UR50] ;  /* 0x00003210340073b4 */ /* 0x0003e20008019821 */
[----:B------:R-:W-:Y:S02]  /*2420*/  @UP0 UIADD3 UR54, UPT, UPT, UR39, URZ, URZ ;  /* 0x000000ff27360290 */ /* 0x000fe4000fffe0ff */
[----:B------:R-:W-:Y:S01]  /*2430*/  USEL UR36, UR48, URZ, UP1 ;  /* 0x000000ff30247287 */ /* 0x000fe20008800000 */
[----:B------:R-:W-:Y:S01]  /*2440*/  UMOV UR13, UR37 ;  /* 0x00000025000d7c82 */ /* 0x000fe20008000000 */
[----:B------:R-:W-:Y:S01]  /*2450*/  USEL UR37, UR47, URZ, UP0 ;  /* 0x000000ff2f257287 */ /* 0x000fe20008000000 */
[----:B------:R-:W-:Y:S01]  /*2460*/  UMOV UR9, UR25 ;  /* 0x0000001900097c82 */ /* 0x000fe20008000000 */
[----:B------:R-:W-:Y:S01]  /*2470*/  UMOV UR11, UR19 ;  /* 0x00000013000b7c82 */ /* 0x000fe20008000000 */
[----:B------:R-:W-:Y:S01]  /*2480*/  UISETP.GT.U32.AND UP0, UPT, UR49, 0x1, UPT ;  /* 0x000000013100788c */ /* 0x000fe2000bf04070 */
[----:B------:R1:W-:Y:S01]  /*2490*/  UTMALDG.4D.MULTICAST [UR8], [UR52], UR33, desc[UR50] ;  /* 0x00003208340073b4 */ /* 0x0003e20008019821 */
[----:B------:R-:W-:Y:S01]  /*24a0*/  UMOV UR39, UR54 ;  /* 0x0000003600277c82 */ /* 0x000fe20008000000 */
[----:B------:R-:W-:Y:S01]  /*24b0*/  UMOV UR49, UR58 ;  /* 0x0000003a00317c82 */ /* 0x000fe20008000000 */
[----:B----4-:R-:W-:Y:S05]  /*24c0*/  UMOV UR24, UR41 ;  /* 0x0000002900187c82 */ /* 0x010fea0008000000 */
[----:B-1----:R-:W-:Y:S05]  /*24d0*/  BRA.U UP0, `(.L_x_36) ;  /* 0xfffffff900f07547 */ /* 0x002fea000b83ffff */
.L_x_30:
[----:B--2---:R-:W-:Y:S01]  /*24e0*/  SHF.L.U32 R3, R10, 0x1f, RZ ;  /* 0x0000001f0a037819 */ /* 0x004fe200000006ff */
[----:B------:R-:W-:-:S03]  /*24f0*/  NOP ;  /* 0x0000000000007918 */ /* 0x000fc60000000000 */
[----:B------:R-:W2:Y:S02]  /*2500*/  SYNCS.PHASECHK.TRANS64.TRYWAIT P0, [UR30+0x100], R3 ;  /* 0x00010003ff0075a7 */ /* 0x000ea4000800111e */
[----:B--2---:R-:W-:Y:S05]  /*2510*/  @!P0 BRA `(.L_x_37) ;  /* 0x00000054008c8947 */ /* 0x004fea0003800000 */
.L_x_126:
[----:B------:R-:W2:Y:S01]  /*2520*/  LDS.128 R4, [UR30+0x140] ;  /* 0x0001401eff047984 */ /* 0x000ea20008000c00 */
[----:B------:R-:W-:Y:S01]  /*2530*/  UIADD3 UR4, UPT, UPT, UR30, 0x108, URZ ;  /* 0x000001081e047890 */ /* 0x000fe2000fffe0ff */
[----:B------:R-:W-:Y:S01]  /*2540*/  ISETP.GE.AND P0, PT, R26, 0x1, PT ;  /* 0x000000011a00780c */ /* 0x000fe20003f06270 */
[----:B------:R-:W-:Y:S01]  /*2550*/  @!PT LDS RZ, [RZ] ;  /* 0x00000000fffff984 */ /* 0x000fe20000000800 */
[----:B------:R-:W-:Y:S01]  /*2560*/  @!PT LDS RZ, [RZ] ;  /* 0x00000000fffff984 */ /* 0x000fe20000000800 */
[----:B------:R-:W-:Y:S01]  /*2570*/  @!PT LDS RZ, [RZ] ;  /* 0x00000000fffff984 */ /* 0x000fe20000000800 */
[----:B------:R-:W-:Y:S01]  /*2580*/  @!PT LDS RZ, [RZ] ;  /* 0x00000000fffff984 */ /* 0x000fe20000000800 */
[----:B------:R1:W-:Y:S06]  /*2590*/  MEMBAR.ALL.CTA ;  /* 0x0000000000007992 */ /* 0x0003ec0000008000 */
[----:B-1----:R-:W1:Y:S01]  /*25a0*/  FENCE.VIEW.ASYNC.S ;  /* 0x00000000000073c6 */ /* 0x002e620000000000 */
[----:B------:R-:W-:-:S09]  /*25b0*/  UPRMT UR4, URZ, 0x654, UR4 ;  /* 0x00000654ff047896 */ /* 0x000fd20008000004 */
[----:B-1----:R-:W-:Y:S01]  /*25c0*/  SYNCS.ARRIVE.TRANS64.RED.A1T0 RZ, [UR4], RZ ;  /* 0x000000ffffff79a7 */ /* 0x002fe20008100404 */
[----:B--2---:R-:W-:-:S13]  /*25d0*/  LOP3.LUT P3, RZ, R6, 0x1, RZ, 0xc0, !PT ;  /* 0x0000000106ff7812 */ /* 0x004fda000786c0ff */
[----:B------:R-:W-:Y:S02]  /*25e0*/  @P3 MOV R15, R4 ;  /* 0x00000004000f3202 */ /* 0x000fe40000000f00 */
[----:B------:R-:W-:Y:S01]  /*25f0*/  @P3 LOP3.LUT R13, R5, 0xffff, RZ, 0xc0, !PT ;  /* 0x0000ffff050d3812 */ /* 0x000fe200078ec0ff */
[----:B------:R-:W-:Y:S06]  /*2600*/  @!P0 BRA `(.L_x_38) ;  /* 0x0000000000b88947 */ /* 0x000fec0003800000 */
[----:B------:R-:W1:Y:S01]  /*2610*/  LDC.64 R4, c[0x0][0xb18] ;  /* 0x0002c600ff047b82 */ /* 0x000e620000000a00 */
[----:B----4-:R-:W-:-:S07]  /*2620*/  ISETP.NE.AND P2, PT, R26, 0x1, PT ;  /* 0x000000011a00780c */ /* 0x010fce0003f45270 */
[----:B------:R-:W2:Y:S08]  /*2630*/  LDC.64 R6, c[0x0][0xb10] ;  /* 0x0002c400ff067b82 */ /* 0x000eb00000000a00 */
[----:B------:R-:W4:Y:S08]  /*2640*/  LDC R8, c[0x0][0xb20] ;  /* 0x0002c800ff087b82 */ /* 0x000f300000000800 */
[----:B------:R-:W3:Y:S01]  /*2650*/  LDC R14, c[0x0][0xb0c] ;  /* 0x0002c300ff0e7b82 */ /* 0x000ee20000000800 */
[----:B-1----:R-:W-:Y:S01]  /*2660*/  IMAD.HI.U32 R9, R0, R5, RZ ;  /* 0x0000000500097227 */ /* 0x002fe200078e00ff */
[----:B------:R-:W-:-:S03]  /*2670*/  ISETP.NE.AND P0, PT, R4, 0x1, PT ;  /* 0x000000010400780c */ /* 0x000fc60003f05270 */
[----:B------:R-:W-:-:S03]  /*2680*/  IMAD.HI.U32 R5, R13, R5, RZ ;  /* 0x000000050d057227 */ /* 0x000fc600078e00ff */
[----:B------:R-:W1:Y:S01]  /*2690*/  LDC.64 R2, c[0x0][0xb28] ;  /* 0x0002ca00ff027b82 */ /* 0x000e620000000a00 */
[----:B--2---:R-:W-:-:S04]  /*26a0*/  IMAD.HI.U32 R16, R11, R6, RZ ;  /* 0x000000060b107227 */ /* 0x004fc800078e00ff */
[----:B------:R-:W-:Y:S01]  /*26b0*/  IMAD.HI.U32 R18, R15, R6, RZ ;  /* 0x000000060f127227 */ /* 0x000fe200078e00ff */
[----:B------:R-:W-:Y:S02]  /*26c0*/  SHF.R.U32.HI R16, RZ, R7, R16 ;  /* 0x00000007ff107219 */ /* 0x000fe40000011610 */
[-C--:B----4-:R-:W-:Y:S02]  /*26d0*/  SHF.R.U32.HI R9, RZ, R8.reuse, R9 ;  /* 0x00000008ff097219 */ /* 0x090fe40000011609 */
[----:B------:R-:W-:Y:S02]  /*26e0*/  SHF.R.U32.HI R8, RZ, R8, R5 ;  /* 0x00000008ff087219 */ /* 0x000fe40000011605 */
[----:B------:R-:W-:Y:S02]  /*26f0*/  SEL R9, R0, R9, !P0 ;  /* 0x0000000900097207 */ /* 0x000fe40004000000 */
[----:B------:R-:W-:Y:S02]  /*2700*/  SHF.R.U32.HI R18, RZ, R7, R18 ;  /* 0x00000007ff127219 */ /* 0x000fe40000011612 */
[----:B---3--:R-:W-:-:S02]  /*2710*/  ISETP.NE.AND P1, PT, R14, 0x1, PT ;  /* 0x000000010e00780c */ /* 0x008fc40003f25270 */
[----:B------:R-:W-:Y:S02]  /*2720*/  SEL R5, R13, R8, !P0 ;  /* 0x000000080d057207 */ /* 0x000fe40004000000 */
[----:B------:R-:W-:Y:S02]  /*2730*/  SEL R17, R11, R16, !P1 ;  /* 0x000000100b117207 */ /* 0x000fe40004800000 */
[----:B------:R-:W-:Y:S01]  /*2740*/  SEL R7, R15, R18, !P1 ;  /* 0x000000120f077207 */ /* 0x000fe20004800000 */
[----:B-1----:R-:W-:-:S04]  /*2750*/  IMAD.HI.U32 R16, R9, R2, RZ ;  /* 0x0000000209107227 */ /* 0x002fc800078e00ff */
[----:B------:R-:W-:Y:S01]  /*2760*/  IMAD.HI.U32 R6, R17, R2, RZ ;  /* 0x0000000211067227 */ /* 0x000fe200078e00ff */
[----:B------:R-:W-:-:S04]  /*2770*/  @P2 SHF.R.U32.HI R9, RZ, R3, R16 ;  /* 0x00000003ff092219 */ /* 0x000fc80000011610 */
[----:B------:R-:W-:Y:S01]  /*2780*/  @P2 SHF.R.U32.HI R17, RZ, R3, R6 ;  /* 0x00000003ff112219 */ /* 0x000fe20000011606 */
[----:B------:R-:W-:-:S04]  /*2790*/  IMAD R9, R26, R9, RZ ;  /* 0x000000091a097224 */ /* 0x000fc800078e02ff */
[----:B------:R-:W-:Y:S01]  /*27a0*/  IMAD R6, R26, R17, RZ ;  /* 0x000000111a067224 */ /* 0x000fe200078e02ff */
[----:B------:R-:W-:-:S04]  /*27b0*/  ISETP.GE.AND P0, PT, R5, R9, PT ;  /* 0x000000090500720c */ /* 0x000fc80003f06270 */
[----:B------:R-:W-:Y:S01]  /*27c0*/  ISETP.GE.OR P0, PT, R7, R6, P0 ;  /* 0x000000060700720c */ /* 0x000fe20000706670 */
[----:B------:R-:W-:-:S05]  /*27d0*/  IMAD.HI.U32 R6, R5, R2, RZ ;  /* 0x0000000205067227 */ /* 0x000fca00078e00ff */
[----:B------:R-:W-:-:S04]  /*27e0*/  SHF.R.U32.HI R6, RZ, R3, R6 ;  /* 0x00000003ff067219 */ /* 0x000fc80000011606 */
[----:B------:R-:W-:-:S03]  /*27f0*/  SEL R6, R5, R6, !P2 ;  /* 0x0000000605067207 */ /* 0x000fc60005000000 */
[----:B------:R-:W-:-:S04]  /*2800*/  @!P0 IMAD.HI.U32 R8, R7, R2, RZ ;  /* 0x0000000207088227 */ /* 0x000fc800078e00ff */
[----:B------:R-:W-:Y:S01]  /*2810*/  IMAD.MOV R2, RZ, RZ, -R6 ;  /* 0x000000ffff027224 */ /* 0x000fe200078e0a06 */
[----:B------:R-:W-:-:S03]  /*2820*/  @!P0 SHF.R.U32.HI R8, RZ, R3, R8 ;  /* 0x00000003ff088219 */ /* 0x000fc60000011608 */
[----:B------:R-:W-:Y:S01]  /*2830*/  IMAD R2, R26, R2, R5 ;  /* 0x000000021a027224 */ /* 0x000fe200078e0205 */
[----:B------:R-:W-:Y:S02]  /*2840*/  @!P0 SEL R3, R7, R8, !P2 ;  /* 0x0000000807038207 */ /* 0x000fe40005000000 */
[----:B------:R-:W-:-:S03]  /*2850*/  IADD3 R8, PT, PT, -R5, RZ, RZ ;  /* 0x000000ff05087210 */ /* 0x000fc60007ffe1ff */
[--C-:B------:R-:W-:Y:S02]  /*2860*/  @!P0 IMAD.IADD R6, R6, 0x1, -R3.reuse ;  /* 0x0000000106068824 */ /* 0x100fe400078e0a03 */
[----:B------:R-:W-:Y:S01]  /*2870*/  @!P0 IMAD R3, R2, R17, R3 ;  /* 0x0000001102038224 */ /* 0x000fe200078e0203 */
[----:B------:R-:W-:Y:S01]  /*2880*/  IADD3 R2, PT, PT, -R7, RZ, RZ ;  /* 0x000000ff07027210 */ /* 0x000fe20007ffe1ff */
[----:B------:R-:W-:Y:S02]  /*2890*/  @!P0 IMAD R5, R26, R6, R7 ;  /* 0x000000061a058224 */ /* 0x000fe400078e0207 */
[----:B------:R-:W-:Y:S02]  /*28a0*/  IMAD R8, R4, R8, R13 ;  /* 0x0000000804087224 */ /* 0x000fe400078e020d */
[----:B------:R-:W-:Y:S02]  /*28b0*/  @!P0 IMAD.MOV.U32 R7, RZ, RZ, R3 ;  /* 0x000000ffff078224 */ /* 0x000fe400078e0003 */
[----:B------:R-:W-:-:S02]  /*28c0*/  IMAD R2, R14, R2, R15 ;  /* 0x000000020e027224 */ /* 0x000fc400078e020f */
[----:B------:R-:W-:Y:S02]  /*28d0*/  IMAD R13, R5, R4, R8 ;  /* 0x00000004050d7224 */ /* 0x000fe400078e0208 */
[----:B------:R-:W-:Y:S02]  /*28e0*/  IMAD R15, R7, R14, R2 ;  /* 0x0000000e070f7224 */ /* 0x000fe400078e0202 */
.L_x_38:
[----:B------:R-:W1:Y:S02]  /*28f0*/  LDCU UR4, c[0x0][0xb30] ;  /* 0x00016600ff0477ac */ /* 0x000e640008000800 */
[----:B-1----:R-:W-:-:S09]  /*2900*/  UISETP.NE.AND UP0, UPT, UR4, 0x1, UPT ;  /* 0x000000010400788c */ /* 0x002fd2000bf05270 */
[----:B------:R-:W-:Y:S05]  /*2910*/  BRA.U UP0, `(.L_x_39) ;  /* 0x0000000100407547 */ /* 0x000fea000b800000 */
[----:B------:R-:W1:Y:S08]  /*2920*/  LDC.64 R4, c[0x0][0xb10] ;  /* 0x0002c400ff047b82 */ /* 0x000e700000000a00 */
[----:B------:R-:W2:Y:S08]  /*2930*/  LDC.64 R2, c[0x0][0xb18] ;  /* 0x0002c600ff027b82 */ /* 0x000eb00000000a00 */
[----:B------:R-:W3:Y:S08]  /*2940*/  LDC R6, c[0x0][0xb20] ;  /* 0x0002c800ff067b82 */ /* 0x000ef00000000800 */
[----:B------:R-:W4:Y:S01]  /*2950*/  LDC R8, c[0x0][0xb0c] ;  /* 0x0002c300ff087b82 */ /* 0x000f220000000800 */
[----:B-1----:R-:W-:-:S05]  /*2960*/  IMAD.HI.U32 R4, R15, R4, RZ ;  /* 0x000000040f047227 */ /* 0x002fca00078e00ff */
[----:B------:R-:W-:Y:S01]  /*2970*/  SHF.R.U32.HI R4, RZ, R5, R4 ;  /* 0x00000005ff047219 */ /* 0x000fe20000011604 */
[----:B--2---:R-:W-:Y:S01]  /*2980*/  IMAD.HI.U32 R3, R13, R3, RZ ;  /* 0x000000030d037227 */ /* 0x004fe200078e00ff */
[----:B------:R-:W-:-:S04]  /*2990*/  ISETP.NE.AND P0, PT, R2, 0x1, PT ;  /* 0x000000010200780c */ /* 0x000fc80003f05270 */
[----:B---3--:R-:W-:-:S04]  /*29a0*/  SHF.R.U32.HI R6, RZ, R6, R3 ;  /* 0x00000006ff067219 */ /* 0x008fc80000011603 */
[----:B------:R-:W-:Y:S02]  /*29b0*/  SEL R3, R13, R6, !P0 ;  /* 0x000000060d037207 */ /* 0x000fe40004000000 */
[----:B----4-:R-:W-:-:S04]  /*29c0*/  ISETP.NE.AND P1, PT, R8, 0x1, PT ;  /* 0x000000010800780c */ /* 0x010fc80003f25270 */
[----:B------:R-:W-:-:S05]  /*29d0*/  SEL R4, R15, R4, !P1 ;  /* 0x000000040f047207 */ /* 0x000fca0004800000 */
[----:B------:R-:W-:Y:S02]  /*29e0*/  IMAD.IADD R5, R3, 0x1, -R4 ;  /* 0x0000000103057824 */ /* 0x000fe400078e0a04 */
[----:B------:R-:W-:Y:S02]  /*29f0*/  IMAD.IADD R3, R4, 0x1, -R3 ;  /* 0x0000000104037824 */ /* 0x000fe400078e0a03 */
[----:B------:R-:W-:Y:S02]  /*2a00*/  IMAD R15, R5, R8, R15 ;  /* 0x00000008050f7224 */ /* 0x000fe400078e020f */
[----:B------:R-:W-:-:S07]  /*2a10*/  IMAD R13, R3, R2, R13 ;  /* 0x00000002030d7224 */ /* 0x000fce00078e020d */
.L_x_39:
[----:B------:R-:W-:Y:S01]  /*2a20*/  UMOV UR29, UR40 ;  /* 0x00000028001d7c82 */ /* 0x000fe20008000000 */
[----:B------:R-:W-:Y:S01]  /*2a30*/  PLOP3.LUT P0, PT, PT, PT, PT, 0x80, 0x8 ;  /* 0x000000000008781c */ /* 0x000fe20003f0f070 */
[----:B------:R-:W-:Y:S01]  /*2a40*/  IMAD.IADD R19, R15, 0x1, R72 ;  /* 0x000000010f137824 */ /* 0x000fe200078e0248 */
[----:B------:R-:W-:Y:S01]  /*2a50*/  LOP3.LUT R10, R10, 0x1, RZ, 0x3c, !PT ;  /* 0x000000010a0a7812 */ /* 0x000fe200078e3cff */
[----:B------:R-:W-:Y:S01]  /*2a60*/  IMAD.IADD R18, R13, 0x1, R70 ;  /* 0x000000010d127824 */ /* 0x000fe200078e0246 */
[----:B------:R-:W-:Y:S09]  /*2a70*/  @P3 BRA `(.L_x_40) ;  /* 0xffffffec00103947 */ /* 0x000ff2000383ffff */
[----:B------:R-:W-:Y:S01]  /*2a80*/  UIADD3 UR30, UPT, UPT, UR30, 0x60, URZ ;  /* 0x000000601e1e7890 */ /* 0x000fe2000fffe0ff */
[----:B------:R-:W-:-:S03]  /*2a90*/  SHF.L.U32 R3, R12, 0x1f, RZ ;  /* 0x0000001f0c037819 */ /* 0x000fc600000006ff */
[----:B------:R-:W-:-:S09]  /*2aa0*/  ULEA UR4, UR41, UR30, 0x3 ;  /* 0x0000001e29047291 */ /* 0x000fd2000f8e18ff */
[----:B------:R-:W1:Y:S02]  /*2ab0*/  SYNCS.PHASECHK.TRANS64.TRYWAIT P0, [UR4], R3 ;  /* 0x00000003ff0075a7 */ /* 0x000e640008001104 */
[----:B-1----:R-:W-:Y:S05]  /*2ac0*/  @!P0 BRA `(.L_x_41) ;  /* 0x0000005000388947 */ /* 0x002fea0003800000 */
.L_x_128:
[----:B------:R-:W-:-:S04]  /*2ad0*/  UIADD3 UR5, UPT, UPT, UR41, 0x1, URZ ;  /* 0x0000000129057890 */ /* 0x000fc8000fffe0ff */
[----:B------:R-:W-:-:S04]  /*2ae0*/  UISETP.NE.AND UP0, UPT, UR5, 0xc, UPT ;  /* 0x0000000c0500788c */ /* 0x000fc8000bf05270 */
[----:B------:R-:W-:Y:S02]  /*2af0*/  USEL UR6, URZ, 0x1, UP0 ;  /* 0x00000001ff067887 */ /* 0x000fe40008000000 */
[----:B------:R-:W-:-:S04]  /*2b00*/  USEL UR5, UR5, URZ, UP0 ;  /* 0x000000ff05057287 */ /* 0x000fc80008000000 */
[----:B------:R-:W-:Y:S01]  /*2b10*/  ULEA UR4, UR5, UR30, 0x3 ;  /* 0x0000001e05047291 */ /* 0x000fe2000f8e18ff */
[----:B------:R-:W-:-:S04]  /*2b20*/  LOP3.LUT R2, R12, UR6, RZ, 0x3c, !PT ;  /* 0x000000060c027c12 */ /* 0x000fc8000f8e3cff */
[----:B-1----:R-:W-:-:S04]  /*2b30*/  SHF.L.U32 R3, R2, 0x1f, RZ ;  /* 0x0000001f02037819 */ /* 0x002fc800000006ff */
[----:B------:R-:W1:Y:S02]  /*2b40*/  SYNCS.PHASECHK.TRANS64.TRYWAIT P0, [UR4], R3 ;  /* 0x00000003ff0075a7 */ /* 0x000e640008001104 */
[----:B-1----:R-:W-:Y:S05]  /*2b50*/  @!P0 BRA `(.L_x_42) ;  /* 0x00000050002c8947 */ /* 0x002fea0003800000 */
.L_x_130:
        /* <DEDUP_REMOVED lines=9> */
.L_x_132:
        /* <DEDUP_REMOVED lines=9> */
.L_x_134:
        /* <DEDUP_REMOVED lines=9> */
.L_x_136:
        /* <DEDUP_REMOVED lines=9> */
.L_x_138:
        /* <DEDUP_REMOVED lines=9> */
.L_x_140:
        /* <DEDUP_REMOVED lines=9> */
.L_x_142:
        /* <DEDUP_REMOVED lines=9> */
.L_x_144:
        /* <DEDUP_REMOVED lines=9> */
.L_x_146:
        /* <DEDUP_REMOVED lines=9> */
.L_x_148:
[----:B------:R-:W-:-:S04]  /*3070*/  UIADD3 UR5, UPT, UPT, UR5, 0x1, URZ ;  /* 0x0000000105057890 */ /* 0x000fc8000fffe0ff */
[----:B------:R-:W-:-:S04]  /*3080*/  UISETP.NE.AND UP0, UPT, UR5, 0xc, UPT ;  /* 0x0000000c0500788c */ /* 0x000fc8000bf05270 */
[----:B------:R-:W-:Y:S02]  /*3090*/  USEL UR4, URZ, 0x1, UP0 ;  /* 0x00000001ff047887 */ /* 0x000fe40008000000 */
[----:B------:R-:W-:-:S04]  /*30a0*/  USEL UR5, UR5, URZ, UP0 ;  /* 0x000000ff05057287 */ /* 0x000fc80008000000 */
[----:B------:R-:W-:Y:S01]  /*30b0*/  ULEA UR5, UR5, UR30, 0x3 ;  /* 0x0000001e05057291 */ /* 0x000fe2000f8e18ff */
[----:B-1----:R-:W-:-:S04]  /*30c0*/  LOP3.LUT R3, R2, UR4, RZ, 0x3c, !PT ;  /* 0x0000000402037c12 */ /* 0x002fc8000f8e3cff */
[----:B------:R-:W-:Y:S01]  /*30d0*/  SHF.L.U32 R3, R3, 0x1f, RZ ;  /* 0x0000001f03037819 */ /* 0x000fe200000006ff */
[----:B------:R-:W-:-:S07]  /*30e0*/  IMAD.U32 R0, RZ, RZ, UR5 ;  /* 0x00000005ff007e24 */ /* 0x000fce000f8e00ff */
.L_x_52:
[----:B-1----:R1:W2:Y:S02]  /*30f0*/  SYNCS.PHASECHK.TRANS64.TRYWAIT P0, [R0+URZ], R3 ;  /* 0x00000003000075a7 */ /* 0x0022a400080011ff */
[----:B--2---:R-:W-:Y:S05]  /*3100*/  @!P0 NANOSLEEP.SYNCS 0x989680 ;  /* 0x009896800000895d */ /* 0x004fea0003900000 */
[----:B------:R-:W2:Y:S02]  /*3110*/  @!P0 SYNCS.PHASECHK.TRANS64 P0, [R0+URZ], R3 ;  /* 0x00000003000085a7 */ /* 0x000ea400080010ff */
[----:B--2---:R-:W-:Y:S05]  /*3120*/  @P0 EXIT ;  /* 0x000000000000094d */ /* 0x004fea0003800000 */
[----:B------:R-:W-:Y:S05]  /*3130*/  BRA `(.L_x_52) ;  /* 0xfffffffc00ec7947 */ /* 0x000fea000383ffff */
.L_x_22:
[----:B------:R-:W-:-:S04]  /*3140*/  UISETP.NE.AND UP1, UPT, UR45, URZ, UPT ;  /* 0x000000ff2d00728c */ /* 0x000fc8000bf25270 */
[----:B------:R-:W-:-:S09]  /*3150*/  UISETP.NE.OR UP1, UPT, UR4, 0x1, UP1 ;  /* 0x000000010400788c */ /* 0x000fd20008f25670 */
[----:B------:R-:W-:Y:S05]  /*3160*/  BRA.U UP1, `(.L_x_53) ;  /* 0x0000000101b07547 */ /* 0x000fea000b800000 */
[----:B------:R-:W-:Y:S01]  /*3170*/  UMOV UR4, 0x400 ;  /* 0x0000040000047882 */ /* 0x000fe20000000000 */
[----:B------:R-:W-:Y:S01]  /*3180*/  HFMA2 R2, -RZ, RZ, 0, 5.9604644775390625e-08 ;  /* 0x00000001ff027431 */ /* 0x000fe200000001ff */
[----:B------:R-:W-:Y:S01]  /*3190*/  ULEA UR45, UR45, UR4, 0x18 ;  /* 0x000000042d2d7291 */ /* 0x000fe2000f8ec0ff */
[----:B------:R-:W-:Y:S01]  /*31a0*/  ISETP.GE.U32.AND P0, PT, R8, 0x2, PT ;  /* 0x000000020800780c */ /* 0x000fe20003f06070 */
[----:B------:R-:W-:Y:S02]  /*31b0*/  IMAD.MOV.U32 R3, RZ, RZ, RZ ;  /* 0x000000ffff037224 */ /* 0x000fe400078e00ff */
[----:B------:R-:W-:Y:S02]  /*31c0*/  UIADD3 UR6, UPT, UPT, UR45, 0x108, URZ ;  /* 0x000001082d067890 */ /* 0x000fe4000fffe0ff */
[----:B------:R-:W-:Y:S02]  /*31d0*/  UIADD3 UR7, UPT, UPT, UR45, 0x100, URZ ;  /* 0x000001002d077890 */ /* 0x000fe4000fffe0ff */
[----:B------:R-:W-:-:S12]  /*31e0*/  UPRMT UR6, URZ, 0x654, UR6 ;  /* 0x00000654ff067896 */ /* 0x000fd80008000006 */
.L_x_56:
[----:B------:R-:W-:Y:S01]  /*31f0*/  SHF.L.U32 R7, R2, 0x1f, RZ ;  /* 0x0000001f02077819 */ /* 0x000fe200000006ff */
[----:B------:R-:W-:Y:S02]  /*3200*/  IMAD.U32 R9, RZ, RZ, UR7 ;  /* 0x00000007ff097e24 */ /* 0x000fe4000f8e00ff */
[----:B------:R-:W-:Y:S01]  /*3210*/  @!P0 IMAD.MOV.U32 R5, RZ, RZ, 0x10 ;  /* 0x00000010ff058424 */ /* 0x000fe200078e00ff */
[----:B------:R-:W2:Y:S02]  /*3220*/  SYNCS.PHASECHK.TRANS64.TRYWAIT P1, [UR45+0x108], R7 ;  /* 0x00010807ff0075a7 */ /* 0x000ea4000802112d */
[----:B------:R-:W-:-:S04]  /*3230*/  PRMT R9, R8, 0x654, R9 ;  /* 0x0000065408097816 */ /* 0x000fc80000000009 */
[----:B------:R-:W-:Y:S01]  /*3240*/  SEL R0, R9, R0, !P0 ;  /* 0x0000000009007207 */ /* 0x000fe20004000000 */
[----:B--2---:R-:W-:Y:S06]  /*3250*/  @!P1 BRA `(.L_x_54) ;  /* 0x0000004c005c9947 */ /* 0x004fec0003800000 */
.L_x_150:
[----:B------:R-:W-:Y:S01]  /*3260*/  UIADD3 UR4, UPT, UPT, UR45, 0x140, URZ ;  /* 0x000001402d047890 */ /* 0x000fe2000fffe0ff */
[----:B------:R3:W-:Y:S01]  /*3270*/  @!P0 SYNCS.ARRIVE.TRANS64.RED RZ, [R0+URZ], R5 ;  /* 0x0000000500ff89a7 */ /* 0x0007e200080004ff */
[----:B------:R-:W-:Y:S01]  /*3280*/  UIADD3 UR5, UPT, UPT, UR45, 0x100, URZ ;  /* 0x000001002d057890 */ /* 0x000fe2000fffe0ff */
[----:B------:R-:W-:-:S08]  /*3290*/  LOP3.LUT R2, R2, 0x1, RZ, 0x3c, !PT ;  /* 0x0000000102027812 */ /* 0x000fd000078e3cff */
[----:B------:R-:W-:Y:S06]  /*32a0*/  UGETNEXTWORKID.BROADCAST [UR4], [UR5] ;  /* 0x00000000040073ca */ /* 0x000fec0008000100 */
[----:B---3--:R-:W-:-:S04]  /*32b0*/  SHF.L.U32 R5, R3, 0x1f, RZ ;  /* 0x0000001f03057819 */ /* 0x008fc800000006ff */
[----:B------:R-:W3:Y:S02]  /*32c0*/  SYNCS.PHASECHK.TRANS64.TRYWAIT P1, [UR45+0x100], R5 ;  /* 0x00010005ff0075a7 */ /* 0x000ee4000802112d */
[----:B---3--:R-:W-:Y:S05]  /*32d0*/  @!P1 BRA `(.L_x_55) ;  /* 0x0000004c00549947 */ /* 0x008fea0003800000 */
.L_x_152:
[----:B--2---:R-:W2:Y:S01]  /*32e0*/  LDS.128 R4, [UR45+0x140] ;  /* 0x0001402dff047984 */ /* 0x004ea20008000c00 */
[----:B------:R-:W-:Y:S01]  /*32f0*/  LOP3.LUT R3, R3, 0x1, RZ, 0x3c, !PT ;  /* 0x0000000103037812 */ /* 0x000fe200078e3cff */
[----:B------:R-:W-:Y:S01]  /*3300*/  @!PT LDS RZ, [RZ] ;  /* 0x00000000fffff984 */ /* 0x000fe20000000800 */
[----:B------:R-:W-:Y:S01]  /*3310*/  @!PT LDS RZ, [RZ] ;  /* 0x00000000fffff984 */ /* 0x000fe20000000800 */
[----:B------:R-:W-:Y:S01]  /*3320*/  @!PT LDS RZ, [RZ] ;  /* 0x00000000fffff984 */ /* 0x000fe20000000800 */
[----:B------:R-:W-:Y:S01]  /*3330*/  @!PT LDS RZ, [RZ] ;  /* 0x00000000fffff984 */ /* 0x000fe20000000800 */
[----:B------:R3:W-:Y:S06]  /*3340*/  MEMBAR.ALL.CTA ;  /* 0x0000000000007992 */ /* 0x0007ec0000008000 */
[----:B---3--:R-:W3:Y:S02]  /*3350*/  FENCE.VIEW.ASYNC.S ;  /* 0x00000000000073c6 */ /* 0x008ee40000000000 */
[----:B---3--:R-:W-:Y:S01]  /*3360*/  SYNCS.ARRIVE.TRANS64.RED.A1T0 RZ, [UR6], RZ ;  /* 0x000000ffffff79a7 */ /* 0x008fe20008100406 */
[----:B--2---:R-:W-:-:S13]  /*3370*/  LOP3.LUT P1, RZ, R6, 0x1, RZ, 0xc0, !PT ;  /* 0x0000000106ff7812 */ /* 0x004fda000782c0ff */
[----:B------:R-:W-:Y:S05]  /*3380*/  @P1 BRA `(.L_x_56) ;  /* 0xfffffffc00981947 */ /* 0x000fea000383ffff */
[----:B------:R-:W-:-:S04]  /*3390*/  SHF.L.U32 R0, R2, 0x1f, RZ ;  /* 0x0000001f02007819 */ /* 0x000fc800000006ff */
[----:B------:R-:W2:Y:S02]  /*33a0*/  SYNCS.PHASECHK.TRANS64 P0, [UR45+0x108], R0 ;  /* 0x00010800ff0075a7 */ /* 0x000ea4000800102d */
[----:B-12---:R-:W-:Y:S05]  /*33b0*/  @P0 EXIT ;  /* 0x000000000000094d */ /* 0x006fea0003800000 */
[----:B------:R-:W-:-:S07]  /*33c0*/  MOV R0, UR45 ;  /* 0x0000002d00007c02 */ /* 0x000fce0008000f00 */
.L_x_57:
[----:B-1----:R-:W-:-:S04]  /*33d0*/  SHF.L.U32 R3, R2, 0x1f, RZ ;  /* 0x0000001f02037819 */ /* 0x002fc800000006ff */
[----:B------:R1:W2:Y:S03]  /*33e0*/  SYNCS.PHASECHK.TRANS64.TRYWAIT P0, [R0+URZ+0x108], R3 ;  /* 0x00010803000075a7 */ /* 0x0002a600080011ff */
[----:B--2---:R-:W-:Y:S05]  /*33f0*/  @!P0 NANOSLEEP.SYNCS 0x989680 ;  /* 0x009896800000895d */ /* 0x004fea0003900000 */
[----:B------:R-:W2:Y:S02]  /*3400*/  @!P0 SYNCS.PHASECHK.TRANS64 P0, [R0+URZ+0x108], R3 ;  /* 0x00010803000085a7 */ /* 0x000ea400080010ff */
[----:B--2---:R-:W-:Y:S05]  /*3410*/  @P0 EXIT ;  /* 0x000000000000094d */ /* 0x004fea0003800000 */
[----:B------:R-:W-:Y:S05]  /*3420*/  BRA `(.L_x_57) ;  /* 0xfffffffc00e87947 */ /* 0x000fea000383ffff */
.L_x_53:
[----:B------:R-:W-:Y:S05]  /*3430*/  BRA.U UP4, `(.L_x_58) ;  /* 0x0000000d04847547 */ /* 0x000fea000b800000 */
[----:B------:R-:W-:Y:S01]  /*3440*/  UMOV UR4, 0x40 ;  /* 0x0000004000047882 */ /* 0x000fe20000000000 */
[----:B------:R-:W-:Y:S01]  /*3450*/  NOP ;  /* 0x0000000000007918 */ /* 0x000fe20000000000 */
[----:B------:R-:W-:Y:S01]  /*3460*/  ULEA UR4, UR45, UR4, 0x18 ;  /* 0x000000042d047291 */ /* 0x000fe2000f8ec0ff */
[----:B------:R-:W-:Y:S02]  /*3470*/  UMOV UR5, 0x400 ;  /* 0x0000040000057882 */ /* 0x000fe40000000000 */
[----:B------:R-:W-:-:S06]  /*3480*/  ULEA UR45, UR45, UR5, 0x18 ;  /* 0x000000052d2d7291 */ /* 0x000fcc000f8ec0ff */
[----:B------:R-:W2:Y:S02]  /*3490*/  LDS.U8 R2, [UR4+0x1c] ;  /* 0x00001c04ff027984 */ /* 0x000ea40008000000 */
[----:B--2---:R-:W-:-:S13]  /*34a0*/  ISETP.NE.AND P0, PT, R2, RZ, PT ;  /* 0x000000ff0200720c */ /* 0x004fda0003f05270 */
[----:B------:R-:W-:Y:S05]  /*34b0*/  @P0 BRA `(.L_x_59) ;  /* 0x0000000000580947 */ /* 0x000fea0003800000 */
[----:B------:R-:W-:-:S13]  /*34c0*/  ELECT P0, URZ, PT ;  /* 0x0000000000ff782f */ /* 0x000fda0003800000 */
[----:B------:R-:W-:Y:S05]  /*34d0*/  @!P0 BRA `(.L_x_60) ;  /* 0x0000000000608947 */ /* 0x000fea0003800000 */
[----:B------:R-:W-:Y:S01]  /*34e0*/  UMOV UR5, 0x10 ;  /* 0x0000001000057882 */ /* 0x000fe20000000000 */
[----:B------:R-:W-:Y:S01]  /*34f0*/  HFMA2 R2, -RZ, RZ, 0, 5.9604644775390625e-08 ;  /* 0x00000001ff027431 */ /* 0x000fe200000001ff */
[----:B------:R-:W-:-:S03]  /*3500*/  MOV R3, 0xffff ;  /* 0x0000ffff00037802 */ /* 0x000fc60000000f00 */
[----:B------:R-:W-:Y:S04]  /*3510*/  DEPBAR.LE SB2, 0x36 ;  /* 0x0000ad800000791a */ /* 0x000fe80000000000 */
[----:B------:R-:W2:Y:S02]  /*3520*/  UTCATOMSWS.FIND_AND_SET.ALIGN UP0, UR5, UR5 ;  /* 0x00000005000575e3 */ /* 0x000ea40008000800 */
[----:B--2---:R-:W-:Y:S01]  /*3530*/  MOV R4, UR5 ;  /* 0x0000000500047c02 */ /* 0x004fe20008000f00 */
[----:B------:R-:W-:Y:S06]  /*3540*/  BRA.U UP0, `(.L_x_61) ;  /* 0x0000000100187547 */ /* 0x000fec000b800000 */
.L_x_62:
[----:B------:R-:W-:Y:S05]  /*3550*/  NANOSLEEP 0x64 ;  /* 0x000000640000795d */ /* 0x000fea0003800000 */
[----:B------:R-:W-:-:S05]  /*3560*/  UMOV UR5, 0x10 ;  /* 0x0000001000057882 */ /* 0x000fca0000000000 */
[----:B------:R-:W-:Y:S04]  /*3570*/  DEPBAR.LE SB2, 0x36 ;  /* 0x0000ad800000791a */ /* 0x000fe80000000000 */
[----:B------:R-:W2:Y:S02]  /*3580*/  UTCATOMSWS.FIND_AND_SET.ALIGN UP0, UR5, UR5 ;  /* 0x00000005000575e3 */ /* 0x000ea40008000800 */
[----:B--2---:R-:W-:Y:S01]  /*3590*/  MOV R4, UR5 ;  /* 0x0000000500047c02 */ /* 0x004fe20008000f00 */
[----:B------:R-:W-:Y:S05]  /*35a0*/  BRA.U !UP0, `(.L_x_62) ;  /* 0xfffffffd08e87547 */ /* 0x000fea000b83ffff */
.L_x_61:
[-C--:B------:R-:W-:Y:S02]  /*35b0*/  SHF.L.U32 R3, R3, R4.reuse, RZ ;  /* 0x0000000403037219 */ /* 0x080fe400000006ff */
[----:B------:R-:W-:Y:S01]  /*35c0*/  SHF.L.U32 R2, R2, R4, RZ ;  /* 0x0000000402027219 */ /* 0x000fe200000006ff */
[----:B------:R-:W-:Y:S02]  /*35d0*/  IMAD.SHL.U32 R4, R4, 0x20, RZ ;  /* 0x0000002004047824 */ /* 0x000fe400078e00ff */
[----:B------:R2:W-:Y:S04]  /*35e0*/  ATOMS.OR RZ, [UR4+0x14], R3 ;  /* 0x00001403ffff798c */ /* 0x0005e8000b000004 */
[----:B------:R2:W-:Y:S04]  /*35f0*/  ATOMS.OR RZ, [UR4+0x18], R2 ;  /* 0x00001802ffff798c */ /* 0x0005e8000b000004 */
[----:B------:R2:W-:Y:S01]  /*3600*/  STS [UR45+0x150], R4 ;  /* 0x00015004ff007988 */ /* 0x0005e2000800082d */
[----:B------:R-:W-:Y:S05]  /*3610*/  BRA `(.L_x_60) ;  /* 0x0000000000107947 */ /* 0x000fea0003800000 */
.L_x_59:
[----:B------:R-:W-:-:S05]  /*3620*/  MOV R2, 0xffffffff ;  /* 0xffffffff00027802 */ /* 0x000fca0000000f00 */
[----:B------:R2:W-:Y:S02]  /*3630*/  STS [UR45+0x150], R2 ;  /* 0x00015002ff007988 */ /* 0x0005e4000800082d */
[----:B--2---:R-:W-:Y:S02]  /*3640*/  MOV R2, 0x3660 ;  /* 0x0000366000027802 */ /* 0x004fe40000000f00 */
[----:B-1---5:R-:W-:Y:S05]  /*3650*/  CALL.REL.NOINC `($__internal_1_$__cuda_sm10x_tcgen05_guardrail_trap_phase_invalid_during_alloc) ;  /* 0x0000004c00f47944 */ /* 0x022fea0003c00000 */
.L_x_60:
[----:B------:R-:W-:Y:S05]  /*3660*/  WARPSYNC.ALL ;  /* 0x0000000000007948 */ /* 0x000fea0003800000 */
[----:B------:R-:W3:Y:S01]  /*3670*/  S2UR UR6, SR_CgaCtaId ;  /* 0x00000000000679c3 */ /* 0x000ee20000008800 */
[----:B------:R-:W-:Y:S01]  /*3680*/  UMOV UR4, 0x400 ;  /* 0x0000040000047882 */ /* 0x000fe20000000000 */
[----:B------:R-:W-:-:S06]  /*3690*/  NOP ;  /* 0x0000000000007918 */ /* 0x000fcc0000000000 */
[----:B------:R-:W-:Y:S06]  /*36a0*/  BAR.ARV 0x6, 0xa0 ;  /* 0x0182800000007b1d */ /* 0x000fec0000002000 */
[----:B------:R-:W-:Y:S01]  /*36b0*/  LOP3.LUT R0, R0, 0xffff, RZ, 0xc0, !PT ;  /* 0x0000ffff00007812 */ /* 0x000fe200078ec0ff */
[----:B------:R-:W-:Y:S01]  /*36c0*/  IMAD.MOV.U32 R9, RZ, RZ, 0x1 ;  /* 0x00000001ff097424 */ /* 0x000fe200078e00ff */
[----:B------:R-:W-:Y:S01]  /*36d0*/  UMOV UR16, URZ ;  /* 0x000000ff00107c82 */ /* 0x000fe20008000000 */
[----:B------:R-:W-:Y:S01]  /*36e0*/  IMAD.MOV.U32 R8, RZ, RZ, RZ ;  /* 0x000000ffff087224 */ /* 0x000fe200078e00ff */
[----:B------:R-:W-:Y:S01]  /*36f0*/  R2UR UR9, R0 ;  /* 0x00000000000972ca */ /* 0x000fe200000e0000 */
[----:B--2---:R-:W-:Y:S01]  /*3700*/  IMAD.MOV.U32 R3, RZ, RZ, RZ ;  /* 0x000000ffff037224 */ /* 0x004fe200078e00ff */
[----:B------:R-:W-:Y:S01]  /*3710*/  UMOV UR15, URZ ;  /* 0x000000ff000f7c82 */ /* 0x000fe20008000000 */
[----:B------:R-:W-:Y:S01]  /*3720*/  UMOV UR24, 0x0 ;  /* 0x0000000000187882 */ /* 0x000fe20000000000 */
[----:B------:R-:W-:Y:S01]  /*3730*/  UMOV UR25, 0x4110910 ;  /* 0x0411091000197882 */ /* 0x000fe20000000000 */
[----:B------:R-:W-:Y:S01]  /*3740*/  UMOV UR22, 0x0 ;  /* 0x0000000000167882 */ /* 0x000fe20000000000 */
[----:B---3--:R-:W-:Y:S01]  /*3750*/  ULEA UR6, UR6, UR4, 0x18 ;  /* 0x0000000406067291 */ /* 0x008fe2000f8ec0ff */
[----:B------:R-:W2:Y:S03]  /*3760*/  LDCU.64 UR4, c[0x0][0x388] ;  /* 0x00007100ff0477ac */ /* 0x000ea60008000a00 */
[----:B------:R-:W-:-:S02]  /*3770*/  UIADD3 UR10, UPT, UPT, UR6, 0x6800, URZ ;  /* 0x00006800060a7890 */ /* 0x000fc4000fffe0ff */
[----:B------:R-:W-:-:S03]  /*3780*/  UIADD3 UR11, UPT, UPT, UR6, 0x1e800, URZ ;  /* 0x0001e800060b7890 */ /* 0x000fc6000fffe0ff */
[----:B------:R-:W3:Y:S01]  /*3790*/  LDS R2, [UR6+0x150] ;  /* 0x00015006ff027984 */ /* 0x000ee20008000800 */
[----:B------:R-:W-:Y:S02]  /*37a0*/  USHF.R.U32.HI UR10, URZ, 0x4, UR10 ;  /* 0x00000004ff0a7899 */ /* 0x000fe4000801160a */
[----:B------:R-:W-:Y:S02]  /*37b0*/  USHF.R.U32.HI UR11, URZ, 0x4, UR11 ;  /* 0x00000004ff0b7899 */ /* 0x000fe4000801160b */
[----:B------:R-:W-:Y:S02]  /*37c0*/  ULOP3.LUT UR10, UR10, 0x3fff, URZ, 0xc0, !UPT ;  /* 0x00003fff0a0a7892 */ /* 0x000fe4000f8ec0ff */
[----:B------:R-:W-:Y:S02]  /*37d0*/  ULOP3.LUT UR11, UR11, 0x3fff, URZ, 0xc0, !UPT ;  /* 0x00003fff0b0b7892 */ /* 0x000fe4000f8ec0ff */
[----:B------:R-:W-:Y:S02]  /*37e0*/  ULOP3.LUT UR10, UR10, 0x10000, URZ, 0xfc, !UPT ;  /* 0x000100000a0a7892 */ /* 0x000fe4000f8efcff */
[----:B--2---:R-:W-:-:S02]  /*37f0*/  UIADD3 UR7, UPT, UPT, UR4, 0x1f, URZ ;  /* 0x0000001f04077890 */ /* 0x004fc4000fffe0ff */
[----:B------:R-:W-:Y:S02]  /*3800*/  ULOP3.LUT UR11, UR11, 0x1000000, URZ, 0xfc, !UPT ;  /* 0x010000000b0b7892 */ /* 0x000fe4000f8efcff */
[----:B------:R-:W-:Y:S01]  /*3810*/  USHF.R.S32.HI UR4, URZ, 0x1f, UR7 ;  /* 0x0000001fff047899 */ /* 0x000fe20008011407 */
[----:B------:R-:W-:Y:S01]  /*3820*/  UMOV UR23, 0x4110910 ;  /* 0x0411091000177882 */ /* 0x000fe20000000000 */
[----:B------:R-:W-:Y:S02]  /*3830*/  UMOV UR20, 0x0 ;  /* 0x0000000000147882 */ /* 0x000fe40000000000 */
[----:B------:R-:W-:Y:S01]  /*3840*/  ULEA.HI UR7, UR4, UR7, URZ, 0x5 ;  /* 0x0000000704077291 */ /* 0x000fe2000f8f28ff */
[----:B------:R-:W-:Y:S01]  /*3850*/  UMOV UR21, 0x4110910 ;  /* 0x0411091000157882 */ /* 0x000fe20000000000 */
[----:B------:R-:W-:Y:S02]  /*3860*/  UMOV UR18, 0x0 ;  /* 0x0000000000127882 */ /* 0x000fe40000000000 */
[----:B------:R-:W-:Y:S01]  /*3870*/  USHF.R.S32.HI UR7, URZ, 0x5, UR7 ;  /* 0x00000005ff077899 */ /* 0x000fe20008011407 */
[----:B------:R-:W-:-:S02]  /*3880*/  UMOV UR19, 0x4110910 ;  /* 0x0411091000137882 */ /* 0x000fc40000000000 */
[----:B------:R-:W2:Y:S01]  /*3890*/  LDCU UR4, c[0x0][0x390] ;  /* 0x00007200ff0477ac */ /* 0x000ea20008000800 */
[----:B------:R-:W-:Y:S02]  /*38a0*/  UIMAD UR7, UR7, UR5, URZ ;  /* 0x00000005070772a4 */ /* 0x000fe4000f8e02ff */
[----:B------:R-:W-:-:S04]  /*38b0*/  UIADD3 UR5, UPT, UPT, UR6, 0x108, URZ ;  /* 0x0000010806057890 */ /* 0x000fc8000fffe0ff */
[----:B------:R-:W-:Y:S01]  /*38c0*/  UPRMT UR5, URZ, 0x654, UR5 ;  /* 0x00000654ff057896 */ /* 0x000fe20008000005 */
[C---:B---3--:R-:W-:Y:S01]  /*38d0*/  VIADD R5, R2.reuse, 0x40 ;  /* 0x0000004002057836 */ /* 0x048fe20000000000 */
[----:B------:R-:W-:Y:S01]  /*38e0*/  LOP3.LUT R4, R2, 0xffff, RZ, 0xc0, !PT ;  /* 0x0000ffff02047812 */ /* 0x000fe200078ec0ff */
[----:B--2---:R-:W-:-:S03]  /*38f0*/  UIMAD UR4, UR7, UR4, URZ ;  /* 0x00000004070472a4 */ /* 0x004fc6000f8e02ff */
[----:B------:R-:W-:Y:S01]  /*3900*/  LOP3.LUT R5, R5, 0xffff, RZ, 0xc0, !PT ;  /* 0x0000ffff05057812 */ /* 0x000fe200078ec0ff */
[----:B------:R-:W-:-:S04]  /*3910*/  UIADD3 UR17, UPT, UPT, UR4, -0x1, URZ ;  /* 0xffffffff04117890 */ /* 0x000fc8000fffe0ff */
[----:B------:R2:W-:Y:S01]  /*3920*/  STL.64 [R1], R4 ;  /* 0x0000000401007387 */ /* 0x0005e20000100a00 */
[----:B------:R-:W-:-:S11]  /*3930*/  UISETP.GE.AND UP2, UPT, UR4, 0x1, UPT ;  /* 0x000000010400788c */ /* 0x000fd6000bf46270 */
.L_x_69:
[----:B--2---:R-:W-:-:S04]  /*3940*/  SHF.L.U32 R5, R8, 0x1f, RZ ;  /* 0x0000001f08057819 */ /* 0x004fc800000006ff */
[----:B------:R-:W2:Y:S02]  /*3950*/  SYNCS.PHASECHK.TRANS64.TRYWAIT P0, [UR6+0x100], R5 ;  /* 0x00010005ff0075a7 */ /* 0x000ea40008001106 */
[----:B--234-:R-:W-:Y:S05]  /*3960*/  @!P0 BRA `(.L_x_63) ;  /* 0x0000004400c88947 */ /* 0x01cfea0003800000 */
.L_x_154:
[----:B--2---:R-:W2:Y:S01]  /*3970*/  LDS.128 R4, [UR6+0x140] ;  /* 0x00014006ff047984 */ /* 0x004ea20008000c00 */
[----:B------:R-:W-:Y:S01]  /*3980*/  ULEA UR8, UR16, UR6, 0x3 ;  /* 0x0000000610087291 */ /* 0x000fe2000f8e18ff */
[----:B------:R-:W-:Y:S01]  /*3990*/  SHF.L.U32 R0, R9, 0x1f, RZ ;  /* 0x0000001f09007819 */ /* 0x000fe200000006ff */
[----:B------:R-:W-:Y:S01]  /*39a0*/  @!PT LDS RZ, [RZ] ;  /* 0x00000000fffff984 */ /* 0x000fe20000000800 */
[----:B------:R-:W-:Y:S01]  /*39b0*/  @!PT LDS RZ, [RZ] ;  /* 0x00000000fffff984 */ /* 0x000fe20000000800 */
[----:B------:R-:W-:Y:S01]  /*39c0*/  @!PT LDS RZ, [RZ] ;  /* 0x00000000fffff984 */ /* 0x000fe20000000800 */
[----:B------:R-:W-:Y:S01]  /*39d0*/  @!PT LDS RZ, [RZ] ;  /* 0x00000000fffff984 */ /* 0x000fe20000000800 */
[----:B------:R3:W-:Y:S06]  /*39e0*/  MEMBAR.ALL.CTA ;  /* 0x0000000000007992 */ /* 0x0007ec0000008000 */
[----:B---3--:R-:W3:Y:S02]  /*39f0*/  FENCE.VIEW.ASYNC.S ;  /* 0x00000000000073c6 */ /* 0x008ee40000000000 */
[----:B---3--:R-:W-:Y:S01]  /*3a00*/  SYNCS.ARRIVE.TRANS64.RED.A1T0 RZ, [UR5], RZ ;  /* 0x000000ffffff79a7 */ /* 0x008fe20008100405 */
[----:B------:R-:W3:Y:S01]  /*3a10*/  SYNCS.PHASECHK.TRANS64.TRYWAIT P0, [UR8+0x120], R0 ;  /* 0x00012000ff0075a7 */ /* 0x000ee20008001108 */
[----:B--2---:R-:W-:Y:S01]  /*3a20*/  LOP3.LUT P3, RZ, R6, 0x1, RZ, 0xc0, !PT ;  /* 0x0000000106ff7812 */ /* 0x004fe2000786c0ff */
[----:B---3--:R-:W-:-:S12]  /*3a30*/  @!P0 BRA `(.L_x_64) ;  /* 0x0000004400ac8947 */ /* 0x008fd80003800000 */
.L_x_156:
[----:B------:R-:W-:Y:S05]  /*3a40*/  BRA.U !UP2, `(.L_x_65) ;  /* 0x000000010af07547 */ /* 0x000fea000b800000 */
[----:B--2---:R-:W-:Y:S01]  /*3a50*/  IMAD.U32 R0, RZ, RZ, UR16 ;  /* 0x00000010ff007e24 */ /* 0x004fe2000f8e00ff */
[----:B------:R-:W-:-:S04]  /*3a60*/  ULEA UR4, UR15, UR6, 0x3 ;  /* 0x000000060f047291 */ /* 0x000fc8000f8e18ff */
[----:B------:R-:W-:Y:S02]  /*3a70*/  LEA R4, R0, R1, 0x2 ;  /* 0x0000000100047211 */ /* 0x000fe400078e10ff */
[----:B------:R-:W-:-:S04]  /*3a80*/  SHF.L.U32 R0, R3, 0x1f, RZ ;  /* 0x0000001f03007819 */ /* 0x000fc800000006ff */
[----:B------:R-:W5:Y:S01]  /*3a90*/  LDL R4, [R4] ;  /* 0x0000000004047983 */ /* 0x000f620000100800 */
[----:B------:R2:W3:Y:S01]  /*3aa0*/  SYNCS.PHASECHK.TRANS64.TRYWAIT P2, [UR4], R0 ;  /* 0x00000000ff0075a7 */ /* 0x0004e20008041104 */
[----:B------:R-:W-:Y:S01]  /*3ab0*/  UPLOP3.LUT UP3, UPT, UPT, UPT, UPT, 0x40, 0x4 ;  /* 0x000000000004789c */ /* 0x000fe20003f6e870 */
[----:B------:R-:W-:Y:S01]  /*3ac0*/  UMOV UR14, UR17 ;  /* 0x00000011000e7c82 */ /* 0x000fe20008000000 */
[----:B------:R-:W-:-:S09]  /*3ad0*/  UMOV UR13, UR15 ;  /* 0x0000000f000d7c82 */ /* 0x000fd20008000000 */
.L_x_68:
[----:B----4-:R-:W-:Y:S01]  /*3ae0*/  ULEA UR7, UR13, UR6, 0x3 ;  /* 0x000000060d077291 */ /* 0x010fe2000f8e18ff */
[----:B--23--:R-:W-:Y:S11]  /*3af0*/  @P2 BRA `(.L_x_66) ;  /* 0x00000000000c2947 */ /* 0x00cff60003800000 */
[----:B------:R-:W-:Y:S04]  /*3b00*/  SHF.L.U32 R5, R3, 0x1f, RZ ;  /* 0x0000001f03057819 */ /* 0x000fe800000006ff */
[----:B------:R-:W3:Y:S02]  /*3b10*/  SYNCS.PHASECHK.TRANS64.TRYWAIT P0, [UR7], R5 ;  /* 0x00000005ff0075a7 */ /* 0x000ee40008001107 */
[----:B---3--:R-:W-:Y:S05]  /*3b20*/  @!P0 BRA `(.L_x_67) ;  /* 0x0000004400888947 */ /* 0x008fea0003800000 */
.L_x_66:
[----:B------:R-:W-:Y:S01]  /*3b30*/  UISETP.NE.AND UP0, UPT, UR14, URZ, UPT ;  /* 0x000000ff0e00728c */ /* 0x000fe2000bf05270 */
[----:B------:R-:W-:Y:S01]  /*3b40*/  PLOP3.LUT P2, PT, PT, PT, PT, 0x80, 0x8 ;  /* 0x000000000008781c */ /* 0x000fe20003f4f070 */
[----:B------:R-:W-:Y:S01]  /*3b50*/  UIADD3 UR15, UPT, UPT, UR13, 0x1, URZ ;  /* 0x000000010d0f7890 */ /* 0x000fe2000fffe0ff */
[----:B------:R-:W-:Y:S03]  /*3b60*/  ELECT P1, URZ, PT ;  /* 0x0000000000ff782f */ /* 0x000fe60003820000 */
[----:B------:R-:W-:Y:S01]  /*3b70*/  UISETP.NE.AND UP1, UPT, UR15, 0xc, UPT ;  /* 0x0000000c0f00788c */ /* 0x000fe2000bf25270 */
[----:B------:R-:W-:Y:S01]  /*3b80*/  PLOP3.LUT P0, PT, PT, PT, UP0, 0x80, 0x8 ;  /* 0x000000000008781c */ /* 0x000fe20003f0f008 */
[----:B------:R-:W-:Y:S02]  /*3b90*/  ULEA UR26, UR13, UR11, 0x9 ;  /* 0x0000000b0d1a7291 */ /* 0x000fe4000f8e48ff */
[----:B------:R-:W-:Y:S02]  /*3ba0*/  USEL UR12, URZ, 0x1, UP1 ;  /* 0x00000001ff0c7887 */ /* 0x000fe40008800000 */
[----:B------:R-:W-:Y:S02]  /*3bb0*/  USEL UR15, UR15, URZ, UP1 ;  /* 0x000000ff0f0f7287 */ /* 0x000fe40008800000 */
[----:B------:R-:W-:Y:S02]  /*3bc0*/  ULEA UR28, UR13, UR10, 0x9 ;  /* 0x0000000a0d1c7291 */ /* 0x000fe4000f8e48ff */
[----:B------:R-:W-:Y:S01]  /*3bd0*/  @UP0 ULEA UR4, UR15, UR6, 0x3 ;  /* 0x000000060f040291 */ /* 0x000fe2000f8e18ff */
[----:B------:R-:W-:Y:S01]  /*3be0*/  LOP3.LUT R3, R3, UR12, RZ, 0x3c, !PT ;  /* 0x0000000c03037c12 */ /* 0x000fe2000f8e3cff */
[----:B------:R-:W-:Y:S02]  /*3bf0*/  UIADD3 UR36, UPT, UPT, UR26, 0x40, URZ ;  /* 0x000000401a247890 */ /* 0x000fe4000fffe0ff */
[----:B------:R-:W-:Y:S01]  /*3c00*/  UIADD3 UR34, UPT, UPT, UR28, 0x2, URZ ;  /* 0x000000021c227890 */ /* 0x000fe2000fffe0ff */
[----:B--2---:R-:W-:Y:S01]  /*3c10*/  @P0 SHF.L.U32 R0, R3, 0x1f, RZ ;  /* 0x0000001f03000819 */ /* 0x004fe200000006ff */
[----:B------:R-:W-:Y:S02]  /*3c20*/  UIADD3 UR32, UPT, UPT, UR26, 0x80, URZ ;  /* 0x000000801a207890 */ /* 0x000fe4000fffe0ff */
[----:B------:R-:W-:Y:S01]  /*3c30*/  UIADD3 UR30, UPT, UPT, UR28, 0x4, URZ ;  /* 0x000000041c1e7890 */ /* 0x000fe2000fffe0ff */
[----:B------:R4:W2:Y:S01]  /*3c40*/  @P0 SYNCS.PHASECHK.TRANS64.TRYWAIT P2, [UR4], R0 ;  /* 0x00000000ff0005a7 */ /* 0x0008a20008041104 */
[----:B------:R-:W-:Y:S02]  /*3c50*/  ELECT P0, URZ, PT ;  /* 0x0000000000ff782f */ /* 0x000fe40003800000 */
[C---:B-----5:R-:W-:Y:S01]  /*3c60*/  @P1 R2UR.BROADCAST UR4, R4.reuse ;  /* 0x00000000040412ca */ /* 0x060fe200008e0000 */
[----:B------:R-:W-:Y:S10]  /*3c70*/  UIADD3 UR7, UPT, UPT, UR7, 0x60, URZ ;  /* 0x0000006007077890 */ /* 0x000ff4000fffe0ff */
[C---:B------:R-:W-:Y:S02]  /*3c80*/  @P0 R2UR.BROADCAST UR12, R4.reuse ;  /* 0x00000000040c02ca */ /* 0x040fe400008e0000 */
[----:B------:R-:W-:Y:S01]  /*3c90*/  ELECT P0, URZ, PT ;  /* 0x0000000000ff782f */ /* 0x000fe20003800000 */
[----:B------:R-:W-:Y:S01]  /*3ca0*/  UMOV UR27, 0x20004020 ;  /* 0x20004020001b7882 */ /* 0x000fe20000000000 */
[----:B------:R-:W-:Y:S01]  /*3cb0*/  UMOV UR29, 0x40004040 ;  /* 0x40004040001d7882 */ /* 0x000fe20000000000 */
[----:B------:R-:W-:Y:S01]  /*3cc0*/  UMOV UR37, 0x20004020 ;  /* 0x2000402000257882 */ /* 0x000fe20000000000 */
[----:B------:R-:W-:Y:S01]  /*3cd0*/  UMOV UR35, 0x40004040 ;  /* 0x4000404000237882 */ /* 0x000fe20000000000 */
[----:B------:R-:W-:Y:S01]  /*3ce0*/  UMOV UR33, 0x20004020 ;  /* 0x2000402000217882 */ /* 0x000fe20000000000 */
[----:B------:R-:W-:Y:S01]  /*3cf0*/  UMOV UR31, 0x40004040 ;  /* 0x40004040001f7882 */ /* 0x000fe20000000000 */
[----:B------:R-:W-:Y:S01]  /*3d00*/  UMOV UR13, UR15 ;  /* 0x0000000f000d7c82 */ /* 0x000fe20008000000 */
[----:B------:R3:W-:Y:S01]  /*3d10*/  UTCHMMA gdesc[UR28], gdesc[UR26], tmem[UR4], tmem[UR24], idesc[UR25], UP3 ;  /* 0x00ff181a1c0075ea */ /* 0x0007e20009800004 */
[----:B------:R-:W-:Y:S02]  /*3d20*/  UPLOP3.LUT UP3, UPT, UPT, UPT, UPT, 0x80, 0x8 ;  /* 0x000000000008789c */ /* 0x000fe40003f6f070 */
[----:B------:R1:W-:Y:S01]  /*3d30*/  UTCHMMA gdesc[UR34], gdesc[UR36], tmem[UR12], tmem[UR22], idesc[UR23], UPT ;  /* 0x00ff1624220075ea */ /* 0x0003e2000b80000c */
[----:B---3--:R-:W-:Y:S01]  /*3d40*/  UIADD3 UR26, UPT, UPT, UR26, 0xc0, URZ ;  /* 0x000000c01a1a7890 */ /* 0x008fe2000fffe0ff */
[C---:B------:R-:W-:Y:S02]  /*3d50*/  @P0 R2UR.BROADCAST UR4, R4.reuse ;  /* 0x00000000040402ca */ /* 0x040fe400008e0000 */
[----:B------:R-:W-:Y:S11]  /*3d60*/  ELECT P0, URZ, PT ;  /* 0x0000000000ff782f */ /* 0x000ff60003800000 */
[----:B------:R-:W-:Y:S02]  /*3d70*/  @!UPT UIADD3 URZ, UPT, UPT, URZ, URZ, URZ ;  /* 0x000000fffffff290 */ /* 0x000fe4000fffe0ff */
[----:B-1----:R-:W-:Y:S01]  /*3d80*/  @P0 R2UR.BROADCAST UR12, R4 ;  /* 0x00000000040c02ca */ /* 0x002fe200008e0000 */
[----:B------:R-:W-:Y:S01]  /*3d90*/  UIADD3 UR28, UPT, UPT, UR28, 0x6, URZ ;  /* 0x000000061c1c7890 */ /* 0x000fe2000fffe0ff */
[----:B------:R1:W-:Y:S11]  /*3da0*/  UTCHMMA gdesc[UR30], gdesc[UR32], tmem[UR4], tmem[UR20], idesc[UR21], UPT ;  /* 0x00ff14201e0075ea */ /* 0x0003f6000b800004 */
[----:B------:R4:W-:Y:S01]  /*3db0*/  UTCHMMA gdesc[UR28], gdesc[UR26], tmem[UR12], tmem[UR18], idesc[UR19], UPT ;  /* 0x00ff121a1c0075ea */ /* 0x0009e2000b80000c */
[----:B------:R4:W-:Y:S01]  /*3dc0*/  UTCBAR.MULTICAST [UR7], URZ, UR9 ;  /* 0x000000ff070073e9 */ /* 0x0009e20008000809 */
[----:B-1----:R-:W-:Y:S02]  /*3dd0*/  UIADD3 UR4, UPT, UPT, UR14, 0x1, URZ ;  /* 0x000000010e047890 */ /* 0x002fe4000fffe0ff */
[----:B------:R-:W-:Y:S02]  /*3de0*/  UIADD3 UR14, UPT, UPT, UR14, -0x1, URZ ;  /* 0xffffffff0e0e7890 */ /* 0x000fe4000fffe0ff */
[----:B------:R-:W-:Y:S09]  /*3df0*/  UISETP.GT.U32.AND UP0, UPT, UR4, 0x1, UPT ;  /* 0x000000010400788c */ /* 0x000ff2000bf04070 */
[----:B------:R-:W-:Y:S05]  /*3e00*/  BRA.U UP0, `(.L_x_68) ;  /* 0xfffffffd00347547 */ /* 0x000fea000b83ffff */
.L_x_65:
[----:B------:R-:W-:Y:S01]  /*3e10*/  UIADD3 UR16, UPT, UPT, UR16, 0x1, URZ ;  /* 0x0000000110107890 */ /* 0x000fe2000fffe0ff */
[----:B------:R-:W-:Y:S01]  /*3e20*/  LOP3.LUT R8, R8, 0x1, RZ, 0x3c, !PT ;  /* 0x0000000108087812 */ /* 0x000fe200078e3cff */
[----:B------:R-:W-:Y:S02]  /*3e30*/  UIADD3 UR8, UPT, UPT, UR8, 0x110, URZ ;  /* 0x0000011008087890 */ /* 0x000fe4000fffe0ff */
[----:B------:R-:W-:-:S04]  /*3e40*/  UISETP.NE.AND UP0, UPT, UR16, 0x2, UPT ;  /* 0x000000021000788c */ /* 0x000fc8000bf05270 */
[----:B------:R-:W-:Y:S02]  /*3e50*/  USEL UR4, URZ, 0x1, UP0 ;  /* 0x00000001ff047887 */ /* 0x000fe40008000000 */
[----:B------:R-:W-:Y:S01]  /*3e60*/  USEL UR16, UR16, URZ, UP0 ;  /* 0x000000ff10107287 */ /* 0x000fe20008000000 */
[----:B------:R3:W-:Y:S03]  /*3e70*/  UTCBAR [UR8], URZ ;  /* 0x000000ff080073e9 */ /* 0x0007e600080000ff */
[----:B------:R-:W-:Y:S01]  /*3e80*/  LOP3.LUT R9, R9, UR4, RZ, 0x3c, !PT ;  /* 0x0000000409097c12 */ /* 0x000fe2000f8e3cff */
[----:B------:R-:W-:Y:S07]  /*3e90*/  @P3 BRA `(.L_x_69) ;  /* 0xfffffff800a83947 */ /* 0x000fee000383ffff */
[----:B------:R-:W1:Y:S01]  /*3ea0*/  S2UR UR4, SR_CgaCtaId ;  /* 0x00000000000479c3 */ /* 0x000e620000008800 */
[----:B------:R-:W-:Y:S01]  /*3eb0*/  ELECT P0, URZ, PT ;  /* 0x0000000000ff782f */ /* 0x000fe20003800000 */
[----:B--2-4-:R-:W-:Y:S01]  /*3ec0*/  IMAD.MOV.U32 R0, RZ, RZ, 0x1 ;  /* 0x00000001ff007424 */ /* 0x014fe200078e00ff */
[----:B------:R-:W-:Y:S01]  /*3ed0*/  UIADD3 UR6, UPT, UPT, UR6, 0x120, URZ ;  /* 0x0000012006067890 */ /* 0x000fe2000fffe0ff */
[----:B------:R-:W-:Y:S01]  /*3ee0*/  SHF.L.U32 R3, R9, 0x1f, RZ ;  /* 0x0000001f09037819 */ /* 0x000fe200000006ff */
[----:B------:R-:W-:-:S03]  /*3ef0*/  UMOV UR5, 0x40 ;  /* 0x0000004000057882 */ /* 0x000fc60000000000 */
[----:B------:R-:W-:Y:S01]  /*3f00*/  UVIRTCOUNT.DEALLOC.SMPOOL 0x80 ;  /* 0x000000800000784c */ /* 0x000fe20000000000 */
[----:B-1----:R-:W-:Y:S02]  /*3f10*/  ULEA UR4, UR4, UR5, 0x18 ;  /* 0x0000000504047291 */ /* 0x002fe4000f8ec0ff */
[----:B------:R-:W-:-:S07]  /*3f20*/  ULEA UR5, UR16, UR6, 0x3 ;  /* 0x0000000610057291 */ /* 0x000fce000f8e18ff */
[----:B------:R1:W-:Y:S02]  /*3f30*/  @P0 STS.U8 [UR4+0x1c], R0 ;  /* 0x00001c00ff000988 */ /* 0x0003e40008000004 */
[----:B------:R-:W2:Y:S02]  /*3f40*/  SYNCS.PHASECHK.TRANS64.TRYWAIT P0, [UR5], R3 ;  /* 0x00000003ff0075a7 */ /* 0x000ea40008001105 */
[----:B-12---:R-:W-:Y:S05]  /*3f50*/  @!P0 BRA `(.L_x_70) ;  /* 0x0000004000948947 */ /* 0x006fea0003800000 */
.L_x_159:
[----:B------:R-:W-:-:S04]  /*3f60*/  UIADD3 UR7, UPT, UPT, UR16, 0x1, URZ ;  /* 0x0000000110077890 */ /* 0x000fc8000fffe0ff */
[----:B------:R-:W-:-:S04]  /*3f70*/  UISETP.NE.AND UP0, UPT, UR7, 0x2, UPT ;  /* 0x000000020700788c */ /* 0x000fc8000bf05270 */
[----:B------:R-:W-:Y:S02]  /*3f80*/  USEL UR5, URZ, 0x1, UP0 ;  /* 0x00000001ff057887 */ /* 0x000fe40008000000 */
[----:B------:R-:W-:-:S04]  /*3f90*/  USEL UR7, UR7, URZ, UP0 ;  /* 0x000000ff07077287 */ /* 0x000fc80008000000 */
[----:B------:R-:W-:Y:S01]  /*3fa0*/  ULEA UR7, UR7, UR6, 0x3 ;  /* 0x0000000607077291 */ /* 0x000fe2000f8e18ff */
[----:B-1----:R-:W-:-:S04]  /*3fb0*/  LOP3.LUT R3, R9, UR5, RZ, 0x3c, !PT ;  /* 0x0000000509037c12 */ /* 0x002fc8000f8e3cff */
[----:B------:R-:W-:-:S04]  /*3fc0*/  SHF.L.U32 R3, R3, 0x1f, RZ ;  /* 0x0000001f03037819 */ /* 0x000fc800000006ff */
[----:B------:R-:W1:Y:S02]  /*3fd0*/  SYNCS.PHASECHK.TRANS64.TRYWAIT P0, [UR7], R3 ;  /* 0x00000003ff0075a7 */ /* 0x000e640008001107 */
[----:B-1----:R-:W-:Y:S05]  /*3fe0*/  @!P0 BRA `(.L_x_71) ;  /* 0x0000004000888947 */ /* 0x002fea0003800000 */
.L_x_161:
[----:B------:R-:W-:Y:S01]  /*3ff0*/  NOP ;  /* 0x0000000000007918 */ /* 0x000fe20000000000 */
[----:B-1----:R-:W1:Y:S01]  /*4000*/  LDS R0, [UR4+0x14] ;  /* 0x00001404ff007984 */ /* 0x002e620008000800 */
[----:B------:R-:W-:Y:S01]  /*4010*/  LOP3.LUT R2, R2, 0xffff, RZ, 0xc0, !PT ;  /* 0x0000ffff02027812 */ /* 0x000fe200078ec0ff */
[----:B------:R-:W-:Y:S02]  /*4020*/  IMAD.MOV.U32 R3, RZ, RZ, 0xffff ;  /* 0x0000ffffff037424 */ /* 0x000fe400078e00ff */
[----:B------:R-:W-:Y:S01]  /*4030*/  IMAD.MOV.U32 R5, RZ, RZ, 0x1 ;  /* 0x00000001ff057424 */ /* 0x000fe200078e00ff */
[----:B------:R-:W-:-:S04]  /*4040*/  SHF.R.U32.HI R2, RZ, 0x5, R2 ;  /* 0x00000005ff027819 */ /* 0x000fc80000011602 */
[-C--:B------:R-:W-:Y:S02]  /*4050*/  SHF.L.U32 R3, R3, R2.reuse, RZ ;  /* 0x0000000203037219 */ /* 0x080fe400000006ff */
[----:B------:R-:W-:Y:S02]  /*4060*/  SHF.L.U32 R5, R5, R2, RZ ;  /* 0x0000000205057219 */ /* 0x000fe400000006ff */
[----:B-1----:R-:W-:-:S04]  /*4070*/  LOP3.LUT R0, R0, R3, RZ, 0xc0, !PT ;  /* 0x0000000300007212 */ /* 0x002fc800078ec0ff */
[----:B------:R-:W-:-:S13]  /*4080*/  ISETP.NE.AND P0, PT, R0, R3, PT ;  /* 0x000000030000720c */ /* 0x000fda0003f05270 */
[----:B------:R-:W-:Y:S05]  /*4090*/  @P0 BRA `(.L_x_72) ;  /* 0x00000000005c0947 */ /* 0x000fea0003800000 */
[----:B------:R-:W1:Y:S02]  /*40a0*/  LDS R0, [UR4+0x18] ;  /* 0x00001804ff007984 */ /* 0x000e640008000800 */
[----:B-1----:R-:W-:-:S04]  /*40b0*/  LOP3.LUT R0, R0, R5, RZ, 0xc0, !PT ;  /* 0x0000000500007212 */ /* 0x002fc800078ec0ff */
[----:B------:R-:W-:-:S13]  /*40c0*/  ISETP.NE.AND P0, PT, R0, R5, PT ;  /* 0x000000050000720c */ /* 0x000fda0003f05270 */
[----:B------:R-:W-:Y:S05]  /*40d0*/  @P0 BRA `(.L_x_73) ;  /* 0x0000000000400947 */ /* 0x000fea0003800000 */
[----:B---3--:R-:W-:Y:S01]  /*40e0*/  R2UR UR8, R3 ;  /* 0x00000000030872ca */ /* 0x008fe200000e0000 */
[----:B------:R-:W1:Y:S01]  /*40f0*/  S2R R2, SR_LANEID ;  /* 0x0000000000027919 */ /* 0x000e620000000000 */
[----:B------:R-:W-:Y:S01]  /*4100*/  LOP3.LUT R5, RZ, R5, RZ, 0x33, !PT ;  /* 0x00000005ff057212 */ /* 0x000fe200078e33ff */
[----:B------:R-:W-:Y:S02]  /*4110*/  VOTEU.ANY UR7, UPT, PT ;  /* 0x0000000000077886 */ /* 0x000fe400038e0100 */
[----:B------:R-:W-:Y:S01]  /*4120*/  UFLO.U32 UR7, UR7 ;  /* 0x00000007000772bd */ /* 0x000fe200080e0000 */
[----:B------:R-:W2:Y:S07]  /*4130*/  REDUX UR5, R5 ;  /* 0x00000000050573c4 */ /* 0x000eae0000000000 */
[----:B------:R-:W-:-:S06]  /*4140*/  ULOP3.LUT UR8, URZ, UR8, URZ, 0x33, !UPT ;  /* 0x00000008ff087292 */ /* 0x000fcc000f8e33ff */
[----:B------:R-:W-:-:S04]  /*4150*/  IMAD.U32 R0, RZ, RZ, UR8 ;  /* 0x00000008ff007e24 */ /* 0x000fc8000f8e00ff */
[----:B------:R-:W3:Y:S02]  /*4160*/  REDUX UR6, R0 ;  /* 0x00000000000673c4 */ /* 0x000ee40000000000 */
[----:B------:R4:W-:Y:S01]  /*4170*/  UTCATOMSWS.AND URZ, UR8 ;  /* 0x0000000800ff79e3 */ /* 0x0009e20008000000 */
[----:B-1----:R-:W-:Y:S01]  /*4180*/  ISETP.EQ.U32.AND P0, PT, R2, UR7, PT ;  /* 0x0000000702007c0c */ /* 0x002fe2000bf02070 */
[----:B--2---:R-:W-:Y:S02]  /*4190*/  IMAD.U32 R2, RZ, RZ, UR5 ;  /* 0x00000005ff027e24 */ /* 0x004fe4000f8e00ff */
[----:B---3--:R-:W-:-:S10]  /*41a0*/  IMAD.U32 R3, RZ, RZ, UR6 ;  /* 0x00000006ff037e24 */ /* 0x008fd4000f8e00ff */
[----:B------:R4:W-:Y:S04]  /*41b0*/  @P0 ATOMS.AND RZ, [UR4+0x14], R3 ;  /* 0x00001403ffff098c */ /* 0x0009e8000a800004 */
[----:B------:R4:W-:Y:S01]  /*41c0*/  @P0 ATOMS.AND RZ, [UR4+0x18], R2 ;  /* 0x00001802ffff098c */ /* 0x0009e2000a800004 */
[----:B------:R-:W-:Y:S05]  /*41d0*/  BRA `(.L_x_74) ;  /* 0x0000000000147947 */ /* 0x000fea0003800000 */
.L_x_73:
[----:B------:R-:W-:Y:S02]  /*41e0*/  MOV R2, 0x4200 ;  /* 0x0000420000027802 */ /* 0x000fe40000000f00 */
[----:B---3-5:R-:W-:Y:S05]  /*41f0*/  CALL.REL.NOINC `($__internal_0_$__cuda_sm10x_tcgen05_guardrail_trap_col_being_dealloced_not_returned_by_alloc) ;  /* 0x0000004400007944 */ /* 0x028fea0003c00000 */
[----:B------:R-:W-:Y:S05]  /*4200*/  BRA `(.L_x_74) ;  /* 0x0000000000087947 */ /* 0x000fea0003800000 */
.L_x_72:
[----:B------:R-:W-:Y:S02]  /*4210*/  MOV R2, 0x4230 ;  /* 0x0000423000027802 */ /* 0x000fe40000000f00 */
[----:B---3-5:R-:W-:Y:S05]  /*4220*/  CALL.REL.NOINC `($__internal_2_$__cuda_sm10x_tcgen05_guardrail_trap_unallocated_columns_being_dealloced) ;  /* 0x00000044000c7944 */ /* 0x028fea0003c00000 */
.L_x_74:
[----:B------:R-:W-:Y:S01]  /*4230*/  NOP ;  /* 0x0000000000007918 */ /* 0x000fe20000000000 */
[----:B----4-:R-:W-:Y:S05]  /*4240*/  EXIT ;  /* 0x000000000000794d */ /* 0x010fea0003800000 */
.L_x_58:
[----:B------:R-:W-:-:S09]  /*4250*/  UISETP.NE.OR UP6, UPT, UR4, 0x3, !UP6 ;  /* 0x000000030400788c */ /* 0x000fd2000f7c5670 */
[----:B------:R-:W-:Y:S05]  /*4260*/  BRA.U UP6, `(.L_x_75) ;  /* 0x0000000d06f07547 */ /* 0x000fea000b800000 */
[----:B------:R-:W2:Y:S01]  /*4270*/  LDC.64 R24, c[0x0][0x988] ;  /* 0x00026200ff187b82 */ /* 0x000ea20000000a00 */
[----:B------:R-:W3:Y:S01]  /*4280*/  LDCU.64 UR6, c[0x0][0x888] ;  /* 0x00011100ff0677ac */ /* 0x000ee20008000a00 */
[----:B------:R-:W-:Y:S02]  /*4290*/  IMAD.MOV.U32 R38, RZ, RZ, 0x1 ;  /* 0x00000001ff267424 */ /* 0x000fe400078e00ff */
[----:B------:R-:W-:Y:S01]  /*42a0*/  IMAD.MOV.U32 R34, RZ, RZ, RZ ;  /* 0x000000ffff227224 */ /* 0x000fe200078e00ff */
[----:B------:R-:W4:Y:S03]  /*42b0*/  LDCU.64 UR4, c[0x0][0x890] ;  /* 0x00011200ff0477ac */ /* 0x000f260008000a00 */
[----:B------:R-:W1:Y:S01]  /*42c0*/  LDC.64 R22, c[0x0][0x980] ;  /* 0x00026000ff167b82 */ /* 0x000e620000000a00 */
[----:B------:R-:W-:Y:S01]  /*42d0*/  UMOV UR15, 0x400 ;  /* 0x00000400000f7882 */ /* 0x000fe20000000000 */
[----:B------:R-:W-:-:S02]  /*42e0*/  USEL UR16, URZ, 0x1, UP5 ;  /* 0x00000001ff107887 */ /* 0x000fc4000a800000 */
[----:B------:R-:W-:Y:S02]  /*42f0*/  ULEA UR15, UR45, UR15, 0x18 ;  /* 0x0000000f2d0f7291 */ /* 0x000fe4000f8ec0ff */
[----:B------:R-:W-:Y:S02]  /*4300*/  UPLOP3.LUT UP2, UPT, UPT, UPT, UPT, 0x40, 0x4 ;  /* 0x000000000004789c */ /* 0x000fe40003f4e870 */
[----:B------:R-:W1:Y:S01]  /*4310*/  LDC R0, c[0x0][0xb30] ;  /* 0x0002cc00ff007b82 */ /* 0x000e620000000800 */
[----:B------:R-:W-:Y:S02]  /*4320*/  UIADD3 UR14, UPT, UPT, UR15, 0x108, URZ ;  /* 0x000001080f0e7890 */ /* 0x000fe4000fffe0ff */
[----:B---3--:R-:W-:Y:S02]  /*4330*/  UISETP.NE.U32.AND UP1, UPT, UR6, URZ, UPT ;  /* 0x000000ff0600728c */ /* 0x008fe4000bf25070 */
[----:B------:R-:W-:Y:S02]  /*4340*/  UPRMT UR14, URZ, 0x654, UR14 ;  /* 0x00000654ff0e7896 */ /* 0x000fe4000800000e */
[----:B------:R-:W-:Y:S01]  /*4350*/  UISETP.NE.AND.EX UP1, UPT, UR7, URZ, UPT, UP1 ;  /* 0x000000ff0700728c */ /* 0x000fe2000bf25310 */
[----:B-----5:R-:W3:Y:S01]  /*4360*/  LDC R33, c[0x0][0x370] ;  /* 0x0000dc00ff217b82 */ /* 0x020ee20000000800 */
[C---:B--2---:R-:W-:Y:S01]  /*4370*/  ISETP.NE.AND P0, PT, R25.reuse, 0x1, PT ;  /* 0x000000011900780c */ /* 0x044fe20003f05270 */
[----:B----4-:R-:W-:Y:S01]  /*4380*/  UISETP.NE.U32.AND UP5, UPT, UR4, URZ, UPT ;  /* 0x000000ff0400728c */ /* 0x010fe2000bfa5070 */
[----:B------:R-:W-:Y:S01]  /*4390*/  R2UR UR6, R25 ;  /* 0x00000000190672ca */ /* 0x000fe200000e0000 */
[----:B------:R-:W-:Y:S01]  /*43a0*/  IMAD.MOV.U32 R25, RZ, RZ, 0x2000 ;  /* 0x00002000ff197424 */ /* 0x000fe200078e00ff */
[----:B------:R-:W-:Y:S01]  /*43b0*/  UMOV UR17, URZ ;  /* 0x000000ff00117c82 */ /* 0x000fe20008000000 */
[----:B------:R-:W-:-:S02]  /*43c0*/  UISETP.NE.AND.EX UP5, UPT, UR5, URZ, UPT, UP5 ;  /* 0x000000ff0500728c */ /* 0x000fc4000bfa5350 */
[----:B------:R-:W2:Y:S01]  /*43d0*/  LDC R2, c[0x0][0xb0c] ;  /* 0x0002c300ff027b82 */ /* 0x000ea20000000800 */
[----:B-1----:R-:W-:-:S05]  /*43e0*/  R2UR UR7, R22 ;  /* 0x00000000160772ca */ /* 0x002fca00000e0000 */
[----:B------:R-:W-:Y:S02]  /*43f0*/  VOTEU.ANY UP4, P0 ;  /* 0x0000000000ff7886 */ /* 0x000fe40000080100 */
[----:B------:R-:W1:Y:S01]  /*4400*/  LDC R27, c[0x0][0xb20] ;  /* 0x0002c800ff1b7b82 */ /* 0x000e620000000800 */
[----:B------:R-:W-:-:S07]  /*4410*/  ISETP.NE.AND P1, PT, R0, 0x1, PT ;  /* 0x000000010000780c */ /* 0x000fce0003f25270 */
[----:B------:R-:W4:Y:S08]  /*4420*/  LDC.64 R36, c[0x0][0x348] ;  /* 0x0000d200ff247b82 */ /* 0x000f300000000a00 */
[----:B------:R-:W1:Y:S08]  /*4430*/  LDC.64 R16, c[0x0][0xb10] ;  /* 0x0002c400ff107b82 */ /* 0x000e700000000a00 */
[----:B------:R-:W1:Y:S08]  /*4440*/  LDC.64 R6, c[0x0][0xb18] ;  /* 0x0002c600ff067b82 */ /* 0x000e700000000a00 */
[----:B------:R-:W1:Y:S08]  /*4450*/  LDC.64 R4, c[0x0][0xb28] ;  /* 0x0002ca00ff047b82 */ /* 0x000e700000000a00 */
[----:B------:R-:W1:Y:S08]  /*4460*/  LDC.64 R20, c[0x0][0x990] ;  /* 0x00026400ff147b82 */ /* 0x000e700000000a00 */
[----:B--23--:R-:W1:Y:S02]  /*4470*/  LDC R32, c[0x0][0x374] ;  /* 0x0000dd00ff207b82 */ /* 0x00ce640000000800 */
.L_x_84:
[----:B------:R-:W-:Y:S04]  /*4480*/  SHF.L.U32 R3, R34, 0x1f, RZ ;  /* 0x0000001f22037819 */ /* 0x000fe800000006ff */
[----:B--2---:R-:W2:Y:S02]  /*4490*/  SYNCS.PHASECHK.TRANS64.TRYWAIT P0, [UR15+0x100], R3 ;  /* 0x00010003ff0075a7 */ /* 0x004ea4000800110f */
[----:B--2---:R-:W-:Y:S05]  /*44a0*/  @!P0 BRA `(.L_x_76) ;  /* 0x0000003c00708947 */ /* 0x004fea0003800000 */
.L_x_163:
[----:B------:R-:W3:Y:S01]  /*44b0*/  LDS.128 R28, [UR15+0x140] ;  /* 0x0001400fff1c7984 */ /* 0x000ee20008000c00 */
[----:B------:R-:W-:Y:S01]  /*44c0*/  ISETP.GE.AND P0, PT, R26, 0x1, PT ;  /* 0x000000011a00780c */ /* 0x000fe20003f06270 */
[----:B------:R-:W-:Y:S01]  /*44d0*/  @!PT LDS RZ, [RZ] ;  /* 0x00000000fffff984 */ /* 0x000fe20000000800 */
[----:B------:R-:W-:Y:S01]  /*44e0*/  @!PT LDS RZ, [RZ] ;  /* 0x00000000fffff984 */ /* 0x000fe20000000800 */
[----:B------:R-:W-:Y:S01]  /*44f0*/  @!PT LDS RZ, [RZ] ;  /* 0x00000000fffff984 */ /* 0x000fe20000000800 */
[----:B------:R-:W-:Y:S01]  /*4500*/  @!PT LDS RZ, [RZ] ;  /* 0x00000000fffff984 */ /* 0x000fe20000000800 */
[----:B------:R5:W-:Y:S06]  /*4510*/  MEMBAR.ALL.CTA ;  /* 0x0000000000007992 */ /* 0x000bec0000008000 */
[----:B-----5:R-:W5:Y:S02]  /*4520*/  FENCE.VIEW.ASYNC.S ;  /* 0x00000000000073c6 */ /* 0x020f640000000000 */
[----:B-----5:R-:W-:Y:S01]  /*4530*/  SYNCS.ARRIVE.TRANS64.RED.A1T0 RZ, [UR14], RZ ;  /* 0x000000ffffff79a7 */ /* 0x020fe2000810040e */
[----:B---3--:R-:W-:Y:S11]  /*4540*/  LOP3.LUT P3, RZ, R30, 0x1, RZ, 0xc0, !PT ;  /* 0x000000011eff7812 */ /* 0x008ff6000786c0ff */
[----:B------:R-:W-:Y:S02]  /*4550*/  @!UPT UIADD3 URZ, UPT, UPT, URZ, URZ, URZ ;  /* 0x000000fffffff290 */ /* 0x000fe4000fffe0ff */
[----:B------:R-:W-:Y:S02]  /*4560*/  @P3 MOV R13, R28 ;  /* 0x0000001c000d3202 */ /* 0x000fe40000000f00 */
[----:B------:R-:W-:Y:S01]  /*4570*/  @P3 LOP3.LUT R8, R29, 0xffff, RZ, 0xc0, !PT ;  /* 0x0000ffff1d083812 */ /* 0x000fe200078ec0ff */
[----:B------:R-:W-:Y:S06]  /*4580*/  @!P0 BRA `(.L_x_77) ;  /* 0x0000000000a48947 */ /* 0x000fec0003800000 */
[----:B-1----:R-:W-:Y:S01]  /*4590*/  IMAD.HI.U32 R42, R32, R7, RZ ;  /* 0x00000007202a7227 */ /* 0x002fe200078e00ff */
[----:B------:R-:W-:Y:S02]  /*45a0*/  ISETP.NE.AND P0, PT, R6, 0x1, PT ;  /* 0x000000010600780c */ /* 0x000fe40003f05270 */
[----:B------:R-:W-:Y:S01]  /*45b0*/  ISETP.NE.AND P2, PT, R26, 0x1, PT ;  /* 0x000000011a00780c */ /* 0x000fe20003f45270 */
[-C--:B------:R-:W-:Y:S01]  /*45c0*/  IMAD.HI.U32 R40, R33, R16.reuse, RZ ;  /* 0x0000001021287227 */ /* 0x080fe200078e00ff */
[----:B------:R-:W-:Y:S02]  /*45d0*/  SHF.R.U32.HI R39, RZ, R27, R42 ;  /* 0x0000001bff277219 */ /* 0x000fe4000001162a */
[----:B------:R-:W-:Y:S01]  /*45e0*/  ISETP.NE.AND P4, PT, R2, 0x1, PT ;  /* 0x000000010200780c */ /* 0x000fe20003f85270 */
[----:B------:R-:W-:Y:S01]  /*45f0*/  IMAD.HI.U32 R46, R8, R7, RZ ;  /* 0x00000007082e7227 */ /* 0x000fe200078e00ff */
[----:B------:R-:W-:Y:S02]  /*4600*/  SHF.R.U32.HI R40, RZ, R17, R40 ;  /* 0x00000011ff287219 */ /* 0x000fe40000011628 */
[----:B--2---:R-:W-:Y:S01]  /*4610*/  SEL R3, R32, R39, !P0 ;  /* 0x0000002720037207 */ /* 0x004fe20004000000 */
[----:B------:R-:W-:Y:S01]  /*4620*/  IMAD.HI.U32 R42, R13, R16, RZ ;  /* 0x000000100d2a7227 */ /* 0x000fe200078e00ff */
[----:B------:R-:W-:Y:S02]  /*4630*/  SEL R11, R33, R40, !P4 ;  /* 0x00000028210b7207 */ /* 0x000fe40006000000 */
[----:B------:R-:W-:Y:S01]  /*4640*/  SHF.R.U32.HI R39, RZ, R27, R46 ;  /* 0x0000001bff277219 */ /* 0x000fe2000001162e */
[-C--:B------:R-:W-:Y:S01]  /*4650*/  IMAD.HI.U32 R44, R3, R4.reuse, RZ ;  /* 0x00000004032c7227 */ /* 0x080fe200078e00ff */
[----:B------:R-:W-:Y:S02]  /*4660*/  SHF.R.U32.HI R42, RZ, R17, R42 ;  /* 0x00000011ff2a7219 */ /* 0x000fe4000001162a */
[----:B------:R-:W-:Y:S01]  /*4670*/  SEL R9, R8, R39, !P0 ;  /* 0x0000002708097207 */ /* 0x000fe20004000000 */
[-C--:B------:R-:W-:Y:S01]  /*4680*/  IMAD.HI.U32 R40, R11, R4.reuse, RZ ;  /* 0x000000040b287227 */ /* 0x080fe200078e00ff */
[-C--:B------:R-:W-:Y:S03]  /*4690*/  @P2 SHF.R.U32.HI R3, RZ, R5.reuse, R44 ;  /* 0x00000005ff032219 */ /* 0x080fe6000001162c */
[----:B------:R-:W-:Y:S01]  /*46a0*/  IMAD.HI.U32 R14, R9, R4, RZ ;  /* 0x00000004090e7227 */ /* 0x000fe200078e00ff */
[----:B------:R-:W-:Y:S03]  /*46b0*/  @P2 SHF.R.U32.HI R11, RZ, R5, R40 ;  /* 0x00000005ff0b2219 */ /* 0x000fe60000011628 */
[C---:B------:R-:W-:Y:S01]  /*46c0*/  IMAD R10, R26.reuse, R3, RZ ;  /* 0x000000031a0a7224 */ /* 0x040fe200078e02ff */
[----:B------:R-:W-:Y:S01]  /*46d0*/  SEL R3, R13, R42, !P4 ;  /* 0x0000002a0d037207 */ /* 0x000fe20006000000 */
[C---:B------:R-:W-:Y:S01]  /*46e0*/  IMAD R12, R26.reuse, R11, RZ ;  /* 0x0000000b1a0c7224 */ /* 0x040fe200078e02ff */
[-C--:B------:R-:W-:Y:S02]  /*46f0*/  SHF.R.U32.HI R14, RZ, R5.reuse, R14 ;  /* 0x00000005ff0e7219 */ /* 0x080fe4000001160e */
[C---:B------:R-:W-:Y:S02]  /*4700*/  ISETP.GE.AND P0, PT, R9.reuse, R10, PT ;  /* 0x0000000a0900720c */ /* 0x040fe40003f06270 */
[----:B------:R-:W-:Y:S02]  /*4710*/  SEL R15, R9, R14, !P2 ;  /* 0x0000000e090f7207 */ /* 0x000fe40005000000 */
[C---:B------:R-:W-:Y:S03]  /*4720*/  ISETP.GE.OR P0, PT, R3.reuse, R12, P0 ;  /* 0x0000000c0300720c */ /* 0x040fe60000706670 */
[----:B------:R-:W-:Y:S04]  /*4730*/  IMAD.MOV R14, RZ, RZ, -R15 ;  /* 0x000000ffff0e7224 */ /* 0x000fe800078e0a0f */
[----:B------:R-:W-:Y:S06]  /*4740*/  IMAD R14, R26, R14, R9 ;  /* 0x0000000e1a0e7224 */ /* 0x000fec00078e0209 */
[C---:B------:R-:W-:Y:S05]  /*4750*/  @!P0 IMAD.HI.U32 R10, R3.reuse, R4, RZ ;  /* 0x00000004030a8227 */ /* 0x040fea00078e00ff */
[----:B------:R-:W-:Y:S04]  /*4760*/  @!P0 SHF.R.U32.HI R10, RZ, R5, R10 ;  /* 0x00000005ff0a8219 */ /* 0x000fe8000001160a */
[----:B------:R-:W-:Y:S01]  /*4770*/  @!P0 SEL R0, R3, R10, !P2 ;  /* 0x0000000a03008207 */ /* 0x000fe20005000000 */
[----:B------:R-:W-:Y:S03]  /*4780*/  IMAD.MOV R10, RZ, RZ, -R3 ;  /* 0x000000ffff0a7224 */ /* 0x000fe600078e0a03 */
[----:B------:R-:W-:Y:S01]  /*4790*/  @!P0 IADD3 R15, PT, PT, R15, -R0, RZ ;  /* 0x800000000f0f8210 */ /* 0x000fe20007ffe0ff */
[----:B------:R-:W-:Y:S01]  /*47a0*/  @!P0 IMAD R0, R11, R14, R0 ;  /* 0x0000000e0b008224 */ /* 0x000fe200078e0200 */
[----:B------:R-:W-:Y:S01]  /*47b0*/  IADD3 R11, PT, PT, -R9, RZ, RZ ;  /* 0x000000ff090b7210 */ /* 0x000fe20007ffe1ff */
[----:B------:R-:W-:Y:S02]  /*47c0*/  IMAD R13, R2, R10, R13 ;  /* 0x0000000a020d7224 */ /* 0x000fe400078e020d */
[----:B------:R-:W-:Y:S02]  /*47d0*/  @!P0 IMAD R9, R15, R26, R3 ;  /* 0x0000001a0f098224 */ /* 0x000fe400078e0203 */
[----:B------:R-:W-:Y:S02]  /*47e0*/  @!P0 IMAD.MOV.U32 R3, RZ, RZ, R0 ;  /* 0x000000ffff038224 */ /* 0x000fe400078e0000 */
[----:B------:R-:W-:Y:S02]  /*47f0*/  IMAD R8, R6, R11, R8 ;  /* 0x0000000b06087224 */ /* 0x000fe400078e0208 */
[----:B------:R-:W-:Y:S02]  /*4800*/  IMAD R13, R3, R2, R13 ;  /* 0x00000002030d7224 */ /* 0x000fe400078e020d */
[----:B------:R-:W-:Y:S02]  /*4810*/  IMAD R8, R9, R6, R8 ;  /* 0x0000000609087224 */ /* 0x000fe400078e0208 */
.L_x_77:
[----:B------:R-:W-:Y:S05]  /*4820*/  BRA.U UP2, `(.L_x_78) ;  /* 0x0000000102107547 */ /* 0x000fea000b800000 */
[----:B--2---:R-:W-:Y:S04]  /*4830*/  MOV R0, UR16 ;  /* 0x0000001000007c02 */ /* 0x004fe80008000f00 */
[----:B------:R-:W-:Y:S04]  /*4840*/  SHF.L.U32 R3, R0, 0x1f, RZ ;  /* 0x0000001f00037819 */ /* 0x000fe800000006ff */
[----:B------:R-:W2:Y:S02]  /*4850*/  SYNCS.PHASECHK.TRANS64.TRYWAIT P0, [UR15+0xf8], R3 ;  /* 0x0000f803ff0075a7 */ /* 0x000ea4000800110f */
[----:B--2---:R-:W-:Y:S05]  /*4860*/  @!P0 BRA `(.L_x_79) ;  /* 0x0000003800988947 */ /* 0x004fea0003800000 */
.L_x_78:
[----:B------:R-:W-:Y:S02]  /*4870*/  R2UR UR10, R18 ;  /* 0x00000000120a72ca */ /* 0x000fe400000e0000 */
[----:B------:R-:W-:Y:S04]  /*4880*/  ISETP.NE.U32.AND P0, PT, RZ, UR4, PT ;  /* 0x00000004ff007c0c */ /* 0x000fe8000bf05070 */
[----:B------:R-:W-:Y:S07]  /*4890*/  ISETP.NE.AND.EX P0, PT, RZ, UR5, PT, P0 ;  /* 0x00000005ff007c0c */ /* 0x000fee000bf05300 */
[----:B------:R-:W-:Y:S01]  /*48a0*/  USHF.L.U32 UR10, UR10, 0x6, URZ ;  /* 0x000000060a0a7899 */ /* 0x000fe200080006ff */
[----:B------:R-:W-:Y:S11]  /*48b0*/  BRA.U !UP5, `(.L_x_80) ;  /* 0x000000010d347547 */ /* 0x000ff6000b800000 */
[----:B------:R-:W-:Y:S01]  /*48c0*/  UPLOP3.LUT UP0, UPT, UPT, UPT, UP1, 0x80, 0x8 ;  /* 0x000000000008789c */ /* 0x000fe20003f0f010 */
[----:B--2---:R-:W-:Y:S02]  /*48d0*/  HFMA2 R0, -RZ, RZ, 0, 5.9604644775390625e-08 ;  /* 0x00000001ff007431 */ /* 0x004fe400000001ff */
[----:B------:R-:W-:Y:S03]  /*48e0*/  IMAD.MOV.U32 R71, RZ, RZ, 0x1 ;  /* 0x00000001ff477424 */ /* 0x000fe600078e00ff */
[----:B------:R-:W-:Y:S05]  /*48f0*/  PLOP3.LUT P2, PT, PT, PT, UP0, 0x80, 0x8 ;  /* 0x000000000008781c */ /* 0x000fea0003f4f008 */
[----:B------:R-:W2:Y:S01]  /*4900*/  @UP0 LDCU.64 UR12, c[0x0][0x888] ;  /* 0x00011100ff0c07ac */ /* 0x000ea20008000a00 */
[----:B------:R-:W-:Y:S07]  /*4910*/  @UP0 UIMAD UR8, UR60, UR4, URZ ;  /* 0x000000043c0802a4 */ /* 0x000fee000f8e02ff */
[----:B------:R-:W-:Y:S01]  /*4920*/  @!P2 PRMT R71, R0, 0x7610, R71 ;  /* 0x000076100047a816 */ /* 0x000fe20000000047 */
[----:B--2---:R-:W-:Y:S03]  /*4930*/  @UP0 UIMAD.WIDE UR12, UR8, 0x4, UR12 ;  /* 0x00000004080c08a5 */ /* 0x004fe6000f8e020c */
[----:B------:R-:W2:Y:S03]  /*4940*/  @!UP0 LDCU UR8, c[0x0][0x880] ;  /* 0x00011000ff0887ac */ /* 0x000ea60008000800 */
[----:B------:R-:W-:Y:S01]  /*4950*/  IMAD.U32 R10, RZ, RZ, UR12 ;  /* 0x0000000cff0a7e24 */ /* 0x000fe2000f8e00ff */
[----:B------:R-:W-:Y:S05]  /*4960*/  MOV R11, UR13 ;  /* 0x0000000d000b7c02 */ /* 0x000fea0008000f00 */
[----:B------:R3:W5:Y:S02]  /*4970*/  @P2 LDG.E R35, desc[UR48][R10.64] ;  /* 0x000000300a232981 */ /* 0x000764000c1e1900 */
[----:B--23--:R-:W-:Y:S07]  /*4980*/  @!P2 IMAD.U32 R35, RZ, RZ, UR8 ;  /* 0x00000008ff23ae24 */ /* 0x00cfee000f8e00ff */
.L_x_80:
[----:B-----5:R-:W-:Y:S01]  /*4990*/  @!P0 FSETP.EQ.AND P4, PT, R35, RZ, PT ;  /* 0x000000ff2300820b */ /* 0x020fe20003f82000 */
[----:B------:R-:W-:Y:S01]  /*49a0*/  @!UPT UIADD3 URZ, UPT, UPT, URZ, URZ, URZ ;  /* 0x000000fffffff290 */ /* 0x000fe2000fffe0ff */
[----:B------:R-:W-:Y:S11]  /*49b0*/  @!P0 BRA `(.L_x_81) ;  /* 0x0000000000148947 */ /* 0x000ff60003800000 */
[----:B------:R-:W-:Y:S02]  /*49c0*/  LOP3.LUT P0, RZ, R71, 0xff, RZ, 0xc0, !PT ;  /* 0x000000ff47ff7812 */ /* 0x000fe4000780c0ff */
[----:B------:R-:W-:Y:S04]  /*49d0*/  PLOP3.LUT P4, PT, PT, PT, UP0, 0x80, 0x8 ;  /* 0x000000000008781c */ /* 0x000fe80003f8f008 */
[----:B------:R-:W-:Y:S07]  /*49e0*/  PLOP3.LUT P4, PT, P4, PT, PT, 0x8, 0x80 ;  /* 0x000000000080781c */ /* 0x000fee000278e170 */
[----:B------:R-:W-:Y:S11]  /*49f0*/  @P0 FSETP.EQ.AND P4, PT, R35, RZ, PT ;  /* 0x000000ff2300020b */ /* 0x000ff60003f82000 */
[----:B------:R-:W-:Y:S02]  /*4a00*/  @!UPT UIADD3 URZ, UPT, UPT, URZ, URZ, URZ ;  /* 0x000000fffffff290 */ /* 0x000fe4000fffe0ff */
.L_x_81:
[----:B--2---:R-:W-:Y:S01]  /*4a10*/  SHF.L.U32 R0, R38, 0x1f, RZ ;  /* 0x0000001f26007819 */ /* 0x004fe200000006ff */
[----:B------:R-:W-:Y:S01]  /*4a20*/  ULEA UR19, UR17, UR15, 0x3 ;  /* 0x0000000f11137291 */ /* 0x000fe2000f8e18ff */
[----:B------:R-:W-:Y:S01]  /*4a30*/  ISETP.NE.AND P0, PT, R22, 0x1, PT ;  /* 0x000000011600780c */ /* 0x000fe20003f05270 */
[----:B------:R-:W-:Y:S04]  /*4a40*/  IMAD.SHL.U32 R10, R19, 0x40, RZ ;  /* 0x00000040130a7824 */ /* 0x000fe800078e00ff */
[C---:B------:R-:W-:Y:S01]  /*4a50*/  IMAD.HI.U32 R11, R10.reuse, R23, RZ ;  /* 0x000000170a0b7227 */ /* 0x040fe200078e00ff */
[C---:B------:R-:W-:Y:S02]  /*4a60*/  R2UR UR11, R10.reuse ;  /* 0x000000000a0b72ca */ /* 0x040fe400000e0000 */
[----:B------:R-:W2:Y:S02]  /*4a70*/  SYNCS.PHASECHK.TRANS64.TRYWAIT P2, [UR19+0xd8], R0 ;  /* 0x0000d800ff0075a7 */ /* 0x000ea40008041113 */
[----:B------:R-:W-:Y:S04]  /*4a80*/  SHF.R.U32.HI R11, RZ, R24, R11 ;  /* 0x00000018ff0b7219 */ /* 0x000fe8000001160b */
[----:B------:R-:W-:Y:S02]  /*4a90*/  SEL R11, R10, R11, !P0 ;  /* 0x0000000b0a0b7207 */ /* 0x000fe40004000000 */
[----:B------:R-:W-:Y:S02]  /*4aa0*/  ELECT P0, URZ, PT ;  /* 0x0000000000ff782f */ /* 0x000fe40003800000 */
[C---:B------:R-:W-:Y:S01]  /*4ab0*/  R2UR UR8, R11.reuse ;  /* 0x000000000b0872ca */ /* 0x040fe200000e0000 */
[C---:B-1----:R-:W-:Y:S01]  /*4ac0*/  IMAD.HI.U32 R12, R11.reuse, R20, RZ ;  /* 0x000000140b0c7227 */ /* 0x042fe200078e00ff */
[----:B------:R-:W-:Y:S02]  /*4ad0*/  PLOP3.LUT P4, PT, P4, P0, PT, 0xf2, 0x2f ;  /* 0x00000000002f781c */ /* 0x000fe40002781e72 */
[----:B------:R-:W-:Y:S01]  /*4ae0*/  R2UR UR12, R11 ;  /* 0x000000000b0c72ca */ /* 0x000fe200000e0000 */
[----:B------:R-:W-:Y:S01]  /*4af0*/  IMAD.MOV R9, RZ, RZ, -R11 ;  /* 0x000000ffff097224 */ /* 0x000fe200078e0a0b */
[----:B------:R-:W-:Y:S04]  /*4b00*/  SHF.R.U32.HI R3, RZ, R21, R12 ;  /* 0x00000015ff037219 */ /* 0x000fe8000001160c */
[----:B------:R-:W-:Y:S02]  /*4b10*/  R2UR UR13, R3 ;  /* 0x00000000030d72ca */ /* 0x000fe400000e0000 */
[----:B------:R-:W-:Y:S03]  /*4b20*/  R2UR UR9, R9 ;  /* 0x00000000090972ca */ /* 0x000fe600000e0000 */
[----:B----4-:R-:W-:Y:S05]  /*4b30*/  @!P4 IADD3 R18, P0, PT, R36, 0x580, RZ ;  /* 0x000005802412c810 */ /* 0x010fea0007f1e0ff */
[----:B------:R-:W-:Y:S03]  /*4b40*/  @!P4 IMAD.X R12, RZ, RZ, R37, P0 ;  /* 0x000000ffff0cc224 */ /* 0x000fe600000e0625 */
[----:B------:R-:W-:Y:S02]  /*4b50*/  USEL UR13, UR8, UR13, !UP4 ;  /* 0x0000000d080d7287 */ /* 0x000fe4000e000000 */
[----:B------:R-:W-:Y:S04]  /*4b60*/  UIMAD UR11, UR7, UR9, UR11 ;  /* 0x00000009070b72a4 */ /* 0x000fe8000f8e020b */
[----:B------:R-:W-:Y:S05]  /*4b70*/  IMAD R3, RZ, RZ, -UR13 ;  /* 0x8000000dff037e24 */ /* 0x000fea000f8e02ff */
[----:B------:R-:W-:Y:S11]  /*4b80*/  R2UR UR8, R3 ;  /* 0x00000000030872ca */ /* 0x000ff600000e0000 */
[----:B------:R-:W-:Y:S02]  /*4b90*/  @!UPT UIADD3 URZ, UPT, UPT, URZ, URZ, URZ ;  /* 0x000000fffffff290 */ /* 0x000fe4000fffe0ff */
[----:B------:R-:W-:Y:S01]  /*4ba0*/  UIMAD UR12, UR6, UR8, UR12 ;  /* 0x00000008060c72a4 */ /* 0x000fe2000f8e020c */
[----:B--2---:R-:W-:Y:S11]  /*4bb0*/  @!P2 BRA `(.L_x_82) ;  /* 0x0000003400dca947 */ /* 0x004ff60003800000 */
.L_x_166:
[----:B------:R-:W2:Y:S01]  /*4bc0*/  LDC.64 R14, c[0x0][0xb10] ;  /* 0x0002c400ff0e7b82 */ /* 0x000ea20000000a00 */
[----:B------:R-:W-:Y:S01]  /*4bd0*/  @!P4 R2UR UR8, R12 ;  /* 0x000000000c08c2ca */ /* 0x000fe200000e0000 */
[----:B------:R-:W-:Y:S01]  /*4be0*/  VOTEU.ALL UP3, P4 ;  /* 0x0000000000ff7886 */ /* 0x000fe20002060000 */
[----:B------:R-:W-:Y:S01]  /*4bf0*/  @!P4 R2UR UR20, R18 ;  /* 0x000000001214c2ca */ /* 0x000fe200000e0000 */
[----:B------:R-:W-:Y:S01]  /*4c00*/  UIADD3 UR9, UPT, UPT, UR19, 0xc0, URZ ;  /* 0x000000c013097890 */ /* 0x000fe2000fffe0ff */
[----:B------:R-:W-:Y:S03]  /*4c10*/  @P3 SHF.R.U32.HI R28, RZ, 0x10, R29 ;  /* 0x00000010ff1c3819 */ /* 0x000fe6000001161d */
[----:B------:R-:W3:Y:S01]  /*4c20*/  LDC.64 R10, c[0x0][0xb18] ;  /* 0x0002c600ff0a7b82 */ /* 0x000ee20000000a00 */
[----:B------:R-:W-:Y:S01]  /*4c30*/  @!UP3 UPRMT UR22, URZ, 0x40, URZ ;  /* 0x00000040ff16b896 */ /* 0x000fe200080000ff */
[----:B------:R-:W-:Y:S01]  /*4c40*/  VOTEU.ALL UP2, P4 ;  /* 0x0000000000ff7886 */ /* 0x000fe20002040000 */
[----:B------:R-:W-:Y:S01]  /*4c50*/  UIADD3 UR18, UPT, UPT, UR17, 0x1, URZ ;  /* 0x0000000111127890 */ /* 0x000fe2000fffe0ff */
[----:B------:R-:W-:Y:S04]  /*4c60*/  @P3 R2UR UR60, R28 ;  /* 0x000000001c3c32ca */ /* 0x000fe800000e0000 */
[----:B-1----:R-:W1:Y:S01]  /*4c70*/  @!P1 LDC R0, c[0x0][0xb20] ;  /* 0x0002c800ff009b82 */ /* 0x002e620000000800 */
[----:B------:R-:W-:Y:S01]  /*4c80*/  @!UP3 UPRMT UR22, UR22, 0x5410, URZ ;  /* 0x000054101616b896 */ /* 0x000fe200080000ff */
[----:B------:R-:W-:Y:S01]  /*4c90*/  IMAD.U32 R19, RZ, RZ, UR8 ;  /* 0x00000008ff137e24 */ /* 0x000fe2000f8e00ff */
[----:B------:R-:W-:Y:S05]  /*4ca0*/  @!UP3 ULEA UR8, UR17, UR15, 0xd ;  /* 0x0000000f1108b291 */ /* 0x000fea000f8e68ff */
[----:B------:R-:W4:Y:S01]  /*4cb0*/  @!P1 LDC R3, c[0x0][0xb0c] ;  /* 0x0002c300ff039b82 */ /* 0x000f220000000800 */
[----:B------:R-:W-:Y:S01]  /*4cc0*/  IMAD.U32 R18, RZ, RZ, UR20 ;  /* 0x00000014ff127e24 */ /* 0x000fe2000f8e00ff */
[----:B------:R-:W-:Y:S01]  /*4cd0*/  UISETP.NE.AND UP6, UPT, UR18, 0x3, UPT ;  /* 0x000000031200788c */ /* 0x000fe2000bfc5270 */
[----:B------:R-:W-:Y:S01]  /*4ce0*/  @!P4 R2UR UR25, R19 ;  /* 0x000000001319c2ca */ /* 0x000fe200000e0000 */
[----:B------:R-:W-:Y:S02]  /*4cf0*/  @!UP3 UIADD3 UR8, UPT, UPT, UR8, 0x400, URZ ;  /* 0x000004000808b890 */ /* 0x000fe4000fffe0ff */
[----:B------:R-:W-:Y:S01]  /*4d00*/  @!P4 R2UR UR24, R18 ;  /* 0x000000001218c2ca */ /* 0x000fe200000e0000 */
[----:B------:R-:W-:Y:S01]  /*4d10*/  @!P4 IMAD.MOV.U32 R18, RZ, RZ, 0x2000 ;  /* 0x00002000ff12c424 */ /* 0x000fe200078e00ff */
[----:B------:R-:W-:Y:S02]  /*4d20*/  UPRMT UR21, UR45, 0x654, UR9 ;  /* 0x000006542d157896 */ /* 0x000fe40008000009 */
[----:B------:R-:W-:Y:S02]  /*4d30*/  USEL UR20, URZ, 0x1, UP6 ;  /* 0x00000001ff147887 */ /* 0x000fe4000b000000 */
[----:B------:R-:W-:Y:S04]  /*4d40*/  USEL UR18, UR18, URZ, UP6 ;  /* 0x000000ff12127287 */ /* 0x000fe8000b000000 */
[----:B------:R-:W-:Y:S01]  /*4d50*/  ULEA UR17, UR18, UR15, 0x3 ;  /* 0x0000000f12117291 */ /* 0x000fe2000f8e18ff */
[----:B------:R-:W-:Y:S02]  /*4d60*/  LOP3.LUT R38, R38, UR20, RZ, 0x3c, !PT ;  /* 0x0000001426267c12 */ /* 0x000fe4000f8e3cff */
[----:B------:R1:W-:Y:S01]  /*4d70*/  @!UP2 UTMALDG.4D.IM2COL [UR8], [UR24], UR22 ;  /* 0x000000081800a3b4 */ /* 0x0003e20008058016 */
[----:B------:R1:W-:Y:S01]  /*4d80*/  @!P4 SYNCS.ARRIVE.TRANS64.RED.A0TR RZ, [UR19+0xc0], R18 ;  /* 0x0000c012ffffc9a7 */ /* 0x0003e20008300413 */
[----:B------:R-:W-:Y:S02]  /*4d90*/  SHF.L.U32 R12, R38, 0x1f, RZ ;  /* 0x0000001f260c7819 */ /* 0x000fe400000006ff */
[----:B----4-:R-:W-:Y:S01]  /*4da0*/  @!P1 ISETP.NE.AND P2, PT, R3, 0x1, PT ;  /* 0x000000010300980c */ /* 0x010fe20003f45270 */
[C---:B--2---:R-:W-:Y:S01]  /*4db0*/  @!P1 IMAD.HI.U32 R14, R13.reuse, R14, RZ ;  /* 0x0000000e0d0e9227 */ /* 0x044fe200078e00ff */
[----:B---3--:R-:W-:Y:S03]  /*4dc0*/  @!P1 ISETP.NE.AND P0, PT, R10, 0x1, PT ;  /* 0x000000010a00980c */ /* 0x008fe60003f05270 */
[C---:B------:R-:W-:Y:S01]  /*4dd0*/  @!P1 IMAD.HI.U32 R11, R8.reuse, R11, RZ ;  /* 0x0000000b080b9227 */ /* 0x040fe200078e00ff */
[----:B------:R-:W-:Y:S04]  /*4de0*/  @!P1 SHF.R.U32.HI R14, RZ, R15, R14 ;  /* 0x0000000fff0e9219 */ /* 0x000fe8000001160e */
[----:B-1----:R-:W-:Y:S01]  /*4df0*/  @!P1 SHF.R.U32.HI R9, RZ, R0, R11 ;  /* 0x00000000ff099219 */ /* 0x002fe2000001160b */
[----:B------:R-:W-:Y:S01]  /*4e00*/  SYNCS.ARRIVE.TRANS64.RED.A1T0 RZ, [UR21], RZ ;  /* 0x000000ffffff79a7 */ /* 0x000fe20008100415 */
[----:B------:R-:W-:Y:S02]  /*4e10*/  @!P1 SEL R14, R13, R14, !P2 ;  /* 0x0000000e0d0e9207 */ /* 0x000fe40005000000 */
[----:B------:R-:W-:Y:S01]  /*4e20*/  @!P1 SEL R9, R8, R9, !P0 ;  /* 0x0000000908099207 */ /* 0x000fe20004000000 */
[----:B------:R-:W1:Y:S04]  /*4e30*/  SYNCS.PHASECHK.TRANS64.TRYWAIT P5, [UR17+0xd8], R12 ;  /* 0x0000d80cff0075a7 */ /* 0x000e6800080a1111 */
[----:B------:R-:W-:Y:S02]  /*4e40*/  @!P1 IMAD.IADD R0, R9, 0x1, -R14 ;  /* 0x0000000109009824 */ /* 0x000fe400078e0a0e */
[----:B------:R-:W-:Y:S02]  /*4e50*/  @!P1 IMAD.IADD R9, R14, 0x1, -R9 ;  /* 0x000000010e099824 */ /* 0x000fe400078e0a09 */
[----:B------:R-:W-:Y:S02]  /*4e60*/  @!P1 IMAD R13, R0, R3, R13 ;  /* 0x00000003000d9224 */ /* 0x000fe400078e020d */
[----:B------:R-:W-:Y:S01]  /*4e70*/  @!P1 IMAD R8, R9, R10, R8 ;  /* 0x0000000a09089224 */ /* 0x000fe200078e0208 */
[----:B-1----:R-:W-:Y:S06]  /*4e80*/  @!P5 BRA `(.L_x_83) ;  /* 0x000000340040d947 */ /* 0x002fec0003800000 */
.L_x_168:
[----:B-1----:R-:W-:Y:S01]  /*4e90*/  @!P4 IADD3 R3, P0, PT, R36, 0x580, RZ ;  /* 0x000005802403c810 */ /* 0x002fe20007f1e0ff */
[----:B------:R-:W-:Y:S01]  /*4ea0*/  VOTEU.ALL UP2, P4 ;  /* 0x0000000000ff7886 */ /* 0x000fe20002040000 */
[----:B------:R-:W-:Y:S01]  /*4eb0*/  VOTEU.ALL UP3, P4 ;  /* 0x0000000000ff7886 */ /* 0x000fe20002060000 */
[----:B------:R-:W-:Y:S01]  /*4ec0*/  LOP3.LUT R34, R34, 0x1, RZ, 0x3c, !PT ;  /* 0x0000000122227812 */ /* 0x000fe200078e3cff */
[----:B------:R-:W-:Y:S01]  /*4ed0*/  IMAD.IADD R18, R8, 0x1, R70 ;  /* 0x0000000108127824 */ /* 0x000fe200078e0246 */
[----:B------:R-:W-:Y:S01]  /*4ee0*/  @!P4 R2UR UR9, R3 ;  /* 0x000000000309c2ca */ /* 0x000fe200000e0000 */
[----:B------:R-:W-:Y:S01]  /*4ef0*/  @!P4 IMAD.X R0, RZ, RZ, R37, P0 ;  /* 0x000000ffff00c224 */ /* 0x000fe200000e0625 */
[----:B------:R-:W-:Y:S01]  /*4f00*/  @!UP3 UPRMT UR19, URZ, 0x40, URZ ;  /* 0x00000040ff13b896 */ /* 0x000fe200080000ff */
[----:B------:R-:W-:Y:S01]  /*4f10*/  IMAD.IADD R19, R13, 0x1, R72 ;  /* 0x000000010d137824 */ /* 0x000fe200078e0248 */
[----:B------:R-:W-:Y:S02]  /*4f20*/  @!UP3 UIADD3 UR10, UPT, UPT, UR10, 0x20, URZ ;  /* 0x000000200a0ab890 */ /* 0x000fe4000fffe0ff */
[----:B------:R-:W-:Y:S01]  /*4f30*/  @!P4 R2UR UR8, R0 ;  /* 0x000000000008c2ca */ /* 0x000fe200000e0000 */
[----:B------:R-:W-:Y:S06]  /*4f40*/  @!UP3 UPRMT UR21, UR19, 0x5410, URZ ;  /* 0x000054101315b896 */ /* 0x000fec00080000ff */
[----:B------:R-:W-:Y:S01]  /*4f50*/  IMAD.U32 R10, RZ, RZ, UR9 ;  /* 0x00000009ff0a7e24 */ /* 0x000fe2000f8e00ff */
[----:B------:R-:W-:Y:S04]  /*4f60*/  UIADD3 UR9, UPT, UPT, UR17, 0xc0, URZ ;  /* 0x000000c011097890 */ /* 0x000fe8000fffe0ff */
[----:B------:R-:W-:Y:S01]  /*4f70*/  @!P4 R2UR UR22, R10 ;  /* 0x000000000a16c2ca */ /* 0x000fe200000e0000 */
[----:B------:R-:W-:Y:S01]  /*4f80*/  IMAD.U32 R11, RZ, RZ, UR8 ;  /* 0x00000008ff0b7e24 */ /* 0x000fe2000f8e00ff */
[----:B------:R-:W-:Y:S02]  /*4f90*/  @!UP3 ULEA UR8, UR18, UR15, 0xd ;  /* 0x0000000f1208b291 */ /* 0x000fe4000f8e68ff */
[----:B------:R-:W-:Y:S02]  /*4fa0*/  UPRMT UR20, UR45, 0x654, UR9 ;  /* 0x000006542d147896 */ /* 0x000fe40008000009 */
[----:B------:R-:W-:Y:S01]  /*4fb0*/  @!P4 R2UR UR23, R11 ;  /* 0x000000000b17c2ca */ /* 0x000fe200000e0000 */
[----:B------:R-:W-:Y:S11]  /*4fc0*/  @!UP3 UIADD3 UR8, UPT, UPT, UR8, 0x400, URZ ;  /* 0x000004000808b890 */ /* 0x000ff6000fffe0ff */
[----:B------:R-:W-:Y:S01]  /*4fd0*/  @!UPT UIADD3 URZ, UPT, UPT, URZ, URZ, URZ ;  /* 0x000000fffffff290 */ /* 0x000fe2000fffe0ff */
[----:B------:R2:W-:Y:S01]  /*4fe0*/  @!UP2 UTMALDG.4D.IM2COL [UR8], [UR22], UR21 ;  /* 0x000000081600a3b4 */ /* 0x0005e20008058015 */
[----:B------:R2:W-:Y:S01]  /*4ff0*/  @!P4 SYNCS.ARRIVE.TRANS64.RED.A0TR RZ, [UR17+0xc0], R25 ;  /* 0x0000c019ffffc9a7 */ /* 0x0005e20008300411 */
[----:B------:R-:W-:Y:S04]  /*5000*/  UIADD3 UR17, UPT, UPT, UR18, 0x1, URZ ;  /* 0x0000000112117890 */ /* 0x000fe8000fffe0ff */
[----:B------:R-:W-:Y:S04]  /*5010*/  UISETP.NE.AND UP2, UPT, UR17, 0x3, UPT ;  /* 0x000000031100788c */ /* 0x000fe8000bf45270 */
[----:B------:R-:W-:Y:S02]  /*5020*/  USEL UR18, URZ, 0x1, UP2 ;  /* 0x00000001ff127887 */ /* 0x000fe40009000000 */
[----:B------:R-:W-:Y:S02]  /*5030*/  USEL UR17, UR17, URZ, UP2 ;  /* 0x000000ff11117287 */ /* 0x000fe40009000000 */
[----:B------:R-:W-:Y:S02]  /*5040*/  UPLOP3.LUT UP2, UPT, UPT, UPT, UPT, 0x80, 0x8 ;  /* 0x000000000008789c */ /* 0x000fe40003f4f070 */
[----:B------:R-:W-:Y:S01]  /*5050*/  LOP3.LUT R38, R38, UR18, RZ, 0x3c, !PT ;  /* 0x0000001226267c12 */ /* 0x000fe2000f8e3cff */
[----:B------:R-:W-:Y:S01]  /*5060*/  SYNCS.ARRIVE.TRANS64.RED.A1T0 RZ, [UR20], RZ ;  /* 0x000000ffffff79a7 */ /* 0x000fe20008100414 */
[----:B------:R-:W-:Y:S07]  /*5070*/  @P3 BRA `(.L_x_84) ;  /* 0xfffffff400003947 */ /* 0x000fee000383ffff */
[----:B------:R-:W-:Y:S01]  /*5080*/  UIADD3 UR15, UPT, UPT, UR15, 0xd8, URZ ;  /* 0x000000d80f0f7890 */ /* 0x000fe2000fffe0ff */
[----:B------:R-:W-:-:S03]  /*5090*/  SHF.L.U32 R3, R38, 0x1f, RZ ;  /* 0x0000001f26037819 */ /* 0x000fc600000006ff */
[----:B------:R-:W-:-:S09]  /*50a0*/  ULEA UR4, UR17, UR15, 0x3 ;  /* 0x0000000f11047291 */ /* 0x000fd2000f8e18ff */
[----:B------:R-:W1:Y:S02]  /*50b0*/  SYNCS.PHASECHK.TRANS64.TRYWAIT P0, [UR4], R3 ;  /* 0x00000003ff0075a7 */ /* 0x000e640008001104 */
[----:B-1----:R-:W-:Y:S05]  /*50c0*/  @!P0 BRA `(.L_x_85) ;  /* 0x0000003000c88947 */ /* 0x002fea0003800000 */
.L_x_170:
        /* <DEDUP_REMOVED lines=9> */
.L_x_172:
        /* <DEDUP_REMOVED lines=8> */
.L_x_87:
[----:B-1----:R1:W3:Y:S02]  /*51e0*/  SYNCS.PHASECHK.TRANS64.TRYWAIT P0, [R0+URZ], R3 ;  /* 0x00000003000075a7 */ /* 0x0022e400080011ff */
[----:B---3--:R-:W-:Y:S05]  /*51f0*/  @!P0 NANOSLEEP.SYNCS 0x989680 ;  /* 0x009896800000895d */ /* 0x008fea0003900000 */
[----:B------:R-:W3:Y:S02]  /*5200*/  @!P0 SYNCS.PHASECHK.TRANS64 P0, [R0+URZ], R3 ;  /* 0x00000003000085a7 */ /* 0x000ee400080010ff */
[----:B--23--:R-:W-:Y:S05]  /*5210*/  @P0 EXIT ;  /* 0x000000000000094d */ /* 0x00cfea0003800000 */
[----:B------:R-:W-:Y:S05]  /*5220*/  BRA `(.L_x_87) ;  /* 0xfffffffc00ec7947 */ /* 0x000fea000383ffff */
.L_x_75:
[----:B------:R-:W-:-:S06]  /*5230*/  UISETP.GE.AND UP1, UPT, UR4, 0x4, UPT ;  /* 0x000000040400788c */ /* 0x000fcc000bf26270 */
[----:B------:R-:W-:-:S13]  /*5240*/  PLOP3.LUT P0, PT, PT, PT, UP1, 0x80, 0x8 ;  /* 0x000000000008781c */ /* 0x000fda0003f0f018 */
[----:B-1----:R-:W-:Y:S05]  /*5250*/  @!P0 EXIT ;  /* 0x000000000000894d */ /* 0x002fea0003800000 */
[----:B------:R-:W-:Y:S01]  /*5260*/  BAR.SYNC.DEFER_BLOCKING 0x6, 0xa0 ;  /* 0x0182800000007b1d */ /* 0x000fe20000010000 */
[C---:B------:R-:W-:Y:S01]  /*5270*/  IMAD.SHL.U32 R0, R79.reuse, 0x20, RZ ;  /* 0x000000204f007824 */ /* 0x040fe200078e00ff */
[----:B------:R-:W-:Y:S01]  /*5280*/  SHF.R.U32.HI R7, RZ, 0x2, R79 ;  /* 0x00000002ff077819 */ /* 0x000fe2000001164f */
[C---:B------:R-:W-:Y:S01]  /*5290*/  IMAD.SHL.U32 R78, R79.reuse, 0x4, RZ ;  /* 0x000000044f4e7824 */ /* 0x040fe200078e00ff */
[C---:B------:R-:W-:Y:S01]  /*52a0*/  R2P PR, R79.reuse, 0x6 ;  /* 0x000000064f007804 */ /* 0x040fe20000000000 */
[C---:B------:R-:W-:Y:S01]  /*52b0*/  IMAD.SHL.U32 R3, R79.reuse, 0x10, RZ ;  /* 0x000000104f037824 */ /* 0x040fe200078e00ff */
[----:B------:R-:W-:Y:S01]  /*52c0*/  UMOV UR50, 0x400 ;  /* 0x0000040000327882 */ /* 0x000fe20000000000 */
[C---:B------:R-:W-:Y:S01]  /*52d0*/  LOP3.LUT R5, R0.reuse, 0xe0, RZ, 0xc0, !PT ;  /* 0x000000e000057812 */ /* 0x040fe200078ec0ff */
[----:B------:R-:W-:Y:S01]  /*52e0*/  ULEA UR50, UR45, UR50, 0x18 ;  /* 0x000000322d327291 */ /* 0x000fe2000f8ec0ff */
[----:B------:R-:W1:Y:S01]  /*52f0*/  LDC R75, c[0x0][0x370] ;  /* 0x0000dc00ff4b7b82 */ /* 0x000e620000000800 */
[----:B------:R-:W-:Y:S01]  /*5300*/  LOP3.LUT R0, R0, 0x100, RZ, 0xc0, !PT ;  /* 0x0000010000007812 */ /* 0x000fe200078ec0ff */
[----:B------:R-:W-:Y:S01]  /*5310*/  IMAD.U32 R32, R79, 0x10000, RZ ;  /* 0x000100004f207824 */ /* 0x000fe200078e00ff */
[----:B------:R-:W-:Y:S01]  /*5320*/  LOP3.LUT R78, R5, 0x1c, R78, 0xf8, !PT ;  /* 0x0000001c054e7812 */ /* 0x000fe200078ef84e */
[----:B------:R-:W-:Y:S01]  /*5330*/  IMAD.MOV.U32 R82, RZ, RZ, 0x8 ;  /* 0x00000008ff527424 */ /* 0x000fe200078e00ff */
[----:B------:R-:W-:Y:S01]  /*5340*/  LOP3.LUT R3, R0, 0x600, R3, 0xf8, !PT ;  /* 0x0000060000037812 */ /* 0x000fe200078ef803 */
[----:B------:R-:W-:Y:S01]  /*5350*/  IMAD.MOV.U32 R81, RZ, RZ, 0x10 ;  /* 0x00000010ff517424 */ /* 0x000fe200078e00ff */
[----:B------:R-:W-:Y:S01]  /*5360*/  LOP3.LUT R78, R78, 0x4, R7, 0x78, !PT ;  /* 0x000000044e4e7812 */ /* 0x000fe200078e7807 */
[----:B------:R-:W2:Y:S01]  /*5370*/  LDC R28, c[0x0][0xb0c] ;  /* 0x0002c300ff1c7b82 */ /* 0x000ea20000000800 */
[----:B------:R-:W-:Y:S01]  /*5380*/  LOP3.LUT R79, R79, 0x60, RZ, 0xc0, !PT ;  /* 0x000000604f4f7812 */ /* 0x000fe200078ec0ff */
[----:B------:R-:W-:Y:S01]  /*5390*/  IMAD.MOV.U32 R30, RZ, RZ, RZ ;  /* 0x000000ffff1e7224 */ /* 0x000fe200078e00ff */
[----:B------:R-:W-:-:S02]  /*53a0*/  LOP3.LUT R78, R3, R78, RZ, 0xfc, !PT ;  /* 0x0000004e034e7212 */ /* 0x000fc400078efcff */
[----:B------:R-:W-:Y:S02]  /*53b0*/  CS2R R76, SRZ ;  /* 0x00000000004c7805 */ /* 0x000fe4000001ff00 */
[----:B------:R-:W-:Y:S01]  /*53c0*/  LOP3.LUT R32, R32, 0x600000, RZ, 0xc0, !PT ;  /* 0x0060000020207812 */ /* 0x000fe200078ec0ff */
[----:B------:R-:W3:Y:S01]  /*53d0*/  LDCU.64 UR58, c[0x0][0x348] ;  /* 0x00006900ff3a77ac */ /* 0x000ee20008000a00 */
[----:B------:R-:W4:Y:S01]  /*53e0*/  LDS R4, [UR50+0x150] ;  /* 0x00015032ff047984 */ /* 0x000f220008000800 */
[----:B------:R-:W1:Y:S01]  /*53f0*/  LDC R73, c[0x0][0xb20] ;  /* 0x0002c800ff497b82 */ /* 0x000e620000000800 */
[----:B------:R-:W-:Y:S01]  /*5400*/  SEL R82, R82, 0xfffffff8, !P1 ;  /* 0xfffffff852527807 */ /* 0x000fe20004800000 */
[----:B------:R-:W1:Y:S01]  /*5410*/  LDCU.64 UR36, c[0x0][0x888] ;  /* 0x00011100ff2477ac */ /* 0x000e620008000a00 */
[----:B------:R-:W-:Y:S01]  /*5420*/  SEL R81, R81, 0xfffffff0, !P2 ;  /* 0xfffffff051517807 */ /* 0x000fe20005000000 */
[----:B------:R-:W1:Y:S04]  /*5430*/  LDCU.64 UR38, c[0x0][0x890] ;  /* 0x00011200ff2677ac */ /* 0x000e680008000a00 */
[----:B------:R-:W1:Y:S01]  /*5440*/  LDC R27, c[0x0][0xb30] ;  /* 0x0002cc00ff1b7b82 */ /* 0x000e620000000800 */
[----:B------:R-:W1:Y:S01]  /*5450*/  LDCU.64 UR46, c[0x0][0xa90] ;  /* 0x00015200ff2e77ac */ /* 0x000e620008000a00 */
[----:B------:R-:W-:Y:S01]  /*5460*/  UMOV UR54, 0x1 ;  /* 0x0000000100367882 */ /* 0x000fe20000000000 */
[----:B------:R-:W-:-:S05]  /*5470*/  UMOV UR57, URZ ;  /* 0x000000ff00397c82 */ /* 0x000fca0008000000 */
[----:B------:R-:W1:Y:S01]  /*5480*/  LDC.64 R64, c[0x0][0xb10] ;  /* 0x0002c400ff407b82 */ /* 0x000e620000000a00 */
[----:B------:R-:W-:Y:S01]  /*5490*/  UIADD3 UR55, UPT, UPT, UR50, 0x400, URZ ;  /* 0x0000040032377890 */ /* 0x000fe2000fffe0ff */
[----:B------:R-:W-:Y:S01]  /*54a0*/  UMOV UR53, URZ ;  /* 0x000000ff00357c82 */ /* 0x000fe20008000000 */
[----:B------:R-:W-:-:S05]  /*54b0*/  UMOV UR52, URZ ;  /* 0x000000ff00347c82 */ /* 0x000fca0008000000 */
[----:B------:R-:W1:Y:S08]  /*54c0*/  LDC.64 R24, c[0x0][0xb18] ;  /* 0x0002c600ff187b82 */ /* 0x000e700000000a00 */
[----:B------:R-:W1:Y:S01]  /*54d0*/  LDC.64 R22, c[0x0][0xb28] ;  /* 0x0002ca00ff167b82 */ /* 0x000e620000000a00 */
[C---:B----4-:R-:W-:Y:S01]  /*54e0*/  VIADD R5, R4.reuse, 0x40 ;  /* 0x0000004004057836 */ /* 0x050fe20000000000 */
[----:B------:R-:W-:-:S06]  /*54f0*/  LOP3.LUT R4, R4, 0xffff, RZ, 0xc0, !PT ;  /* 0x0000ffff04047812 */ /* 0x000fcc00078ec0ff */
[----:B------:R-:W4:Y:S01]  /*5500*/  LDC.64 R62, c[0x0][0x8b0] ;  /* 0x00022c00ff3e7b82 */ /* 0x000f220000000a00 */
[----:B------:R-:W-:-:S05]  /*5510*/  LOP3.LUT R5, R5, 0xffff, RZ, 0xc0, !PT ;  /* 0x0000ffff05057812 */ /* 0x000fca00078ec0ff */
[----:B------:R1:W-:Y:S02]  /*5520*/  STL.64 [R1], R4 ;  /* 0x0000000401007387 */ /* 0x0003e40000100a00 */
[----:B------:R-:W1:Y:S08]  /*5530*/  LDC.64 R60, c[0x0][0x8a8] ;  /* 0x00022a00ff3c7b82 */ /* 0x000e700000000a00 */
[----:B------:R-:W1:Y:S08]  /*5540*/  LDC.64 R68, c[0x0][0xa80] ;  /* 0x0002a000ff447b82 */ /* 0x000e700000000a00 */
[----:B------:R-:W1:Y:S08]  /*5550*/  LDC.64 R66, c[0x0][0xa88] ;  /* 0x0002a200ff427b82 */ /* 0x000e700000000a00 */
[----:B--23--:R-:W1:Y:S02]  /*5560*/  LDC R74, c[0x0][0x374] ;  /* 0x0000dd00ff4a7b82 */ /* 0x00ce640000000800 */
.L_x_118:
[----:B------:R-:W-:Y:S04]  /*5570*/  SHF.L.U32 R3, R76, 0x1f, RZ ;  /* 0x0000001f4c037819 */ /* 0x000fe800000006ff */
[----:B------:R-:W2:Y:S02]  /*5580*/  SYNCS.PHASECHK.TRANS64.TRYWAIT P0, [UR50+0x100], R3 ;  /* 0x00010003ff0075a7 */ /* 0x000ea40008001132 */
[----:B--2---:R-:W-:Y:S05]  /*5590*/  @!P0 BRA `(.L_x_88) ;  /* 0x0000002c00c48947 */ /* 0x004fea0003800000 */
.L_x_174:
[----:B------:R-:W3:Y:S01]  /*55a0*/  LDC.64 R12, c[0x0][0xb10] ;  /* 0x0002c400ff0c7b82 */ /* 0x000ee20000000a00 */
[----:B------:R-:W4:Y:S01]  /*55b0*/  LDS.128 R36, [UR50+0x140] ;  /* 0x00014032ff247984 */ /* 0x000f220008000c00 */
[----:B------:R-:W-:Y:S01]  /*55c0*/  UIADD3 UR4, UPT, UPT, UR50, 0x108, URZ ;  /* 0x0000010832047890 */ /* 0x000fe2000fffe0ff */
[----:B--2---:R-:W-:Y:S01]  /*55d0*/  IMAD R0, R30, 0x4, R1 ;  /* 0x000000041e007824 */ /* 0x004fe200078e0201 */
[----:B-1----:R-:W-:Y:S04]  /*55e0*/  ISETP.NE.AND P1, PT, R27, 0x1, PT ;  /* 0x000000011b00780c */ /* 0x002fe80003f25270 */
[----:B------:R-:W1:Y:S01]  /*55f0*/  LDC.64 R10, c[0x0][0xb18] ;  /* 0x0002c600ff0a7b82 */ /* 0x000e620000000a00 */
[----:B------:R-:W-:Y:S01]  /*5600*/  UPRMT UR4, URZ, 0x654, UR4 ;  /* 0x00000654ff047896 */ /* 0x000fe20008000004 */
[----:B------:R-:W-:Y:S01]  /*5610*/  ISETP.GE.AND P0, PT, R26, 0x1, PT ;  /* 0x000000011a00780c */ /* 0x000fe20003f06270 */
[----:B------:R-:W-:Y:S01]  /*5620*/  @!PT LDS RZ, [RZ] ;  /* 0x00000000fffff984 */ /* 0x000fe20000000800 */
[----:B------:R-:W-:Y:S01]  /*5630*/  @!PT LDS RZ, [RZ] ;  /* 0x00000000fffff984 */ /* 0x000fe20000000800 */
[----:B------:R-:W-:Y:S01]  /*5640*/  @!PT LDS RZ, [RZ] ;  /* 0x00000000fffff984 */ /* 0x000fe20000000800 */
[----:B------:R-:W-:Y:S01]  /*5650*/  @!PT LDS RZ, [RZ] ;  /* 0x00000000fffff984 */ /* 0x000fe20000000800 */
[----:B------:R2:W-:Y:S06]  /*5660*/  MEMBAR.ALL.CTA ;  /* 0x0000000000007992 */ /* 0x0005ec0000008000 */
[----:B--2---:R-:W2:Y:S01]  /*5670*/  FENCE.VIEW.ASYNC.S ;  /* 0x00000000000073c6 */ /* 0x004ea20000000000 */
[----:B------:R-:W1:Y:S08]  /*5680*/  @!P1 LDC R14, c[0x0][0xb20] ;  /* 0x0002c800ff0e9b82 */ /* 0x000e700000000800 */
[----:B------:R-:W1:Y:S01]  /*5690*/  @!P1 LDC R9, c[0x0][0xb0c] ;  /* 0x0002c300ff099b82 */ /* 0x000e620000000800 */
[----:B--2---:R-:W-:Y:S01]  /*56a0*/  SYNCS.ARRIVE.TRANS64.RED.A1T0 RZ, [UR4], RZ ;  /* 0x000000ffffff79a7 */ /* 0x004fe20008100404 */
[----:B------:R2:W5:Y:S01]  /*56b0*/  LDL R17, [R0] ;  /* 0x0000000000117983 */ /* 0x0005620000100800 */
[----:B----4-:R-:W-:Y:S04]  /*56c0*/  LOP3.LUT P4, RZ, R38, 0x1, RZ, 0xc0, !PT ;  /* 0x0000000126ff7812 */ /* 0x010fe8000788c0ff */
[----:B------:R-:W-:Y:S09]  /*56d0*/  P2R R83, PR, RZ, 0x10 ;  /* 0x00000010ff537803 */ /* 0x000ff20000000000 */
[----:B------:R-:W-:Y:S02]  /*56e0*/  @P4 MOV R31, R36 ;  /* 0x00000024001f4202 */ /* 0x000fe40000000f00 */
[----:B------:R-:W-:Y:S01]  /*56f0*/  @P4 LOP3.LUT R29, R37, 0xffff, RZ, 0xc0, !PT ;  /* 0x0000ffff251d4812 */ /* 0x000fe200078ec0ff */
[----:B--23--:R-:W-:Y:S06]  /*5700*/  @!P0 BRA `(.L_x_89) ;  /* 0x0000000000a48947 */ /* 0x00cfec0003800000 */
[----:B------:R-:W-:Y:S01]  /*5710*/  IMAD.HI.U32 R20, R74, R25, RZ ;  /* 0x000000194a147227 */ /* 0x000fe200078e00ff */
[----:B------:R-:W-:Y:S02]  /*5720*/  ISETP.NE.AND P0, PT, R24, 0x1, PT ;  /* 0x000000011800780c */ /* 0x000fe40003f05270 */
[----:B------:R-:W-:Y:S01]  /*5730*/  ISETP.NE.AND P2, PT, R26, 0x1, PT ;  /* 0x000000011a00780c */ /* 0x000fe20003f45270 */
[-C--:B------:R-:W-:Y:S01]  /*5740*/  IMAD.HI.U32 R16, R75, R64.reuse, RZ ;  /* 0x000000404b107227 */ /* 0x080fe200078e00ff */
[----:B------:R-:W-:Y:S02]  /*5750*/  SHF.R.U32.HI R21, RZ, R73, R20 ;  /* 0x00000049ff157219 */ /* 0x000fe40000011614 */
[----:B------:R-:W-:Y:S01]  /*5760*/  ISETP.NE.AND P3, PT, R28, 0x1, PT ;  /* 0x000000011c00780c */ /* 0x000fe20003f65270 */
[----:B------:R-:W-:Y:S01]  /*5770*/  IMAD.HI.U32 R40, R29, R25, RZ ;  /* 0x000000191d287227 */ /* 0x000fe200078e00ff */
[----:B------:R-:W-:Y:S02]  /*5780*/  SHF.R.U32.HI R16, RZ, R65, R16 ;  /* 0x00000041ff107219 */ /* 0x000fe40000011610 */
[----:B------:R-:W-:Y:S01]  /*5790*/  SEL R3, R74, R21, !P0 ;  /* 0x000000154a037207 */ /* 0x000fe20004000000 */
[----:B------:R-:W-:Y:S01]  /*57a0*/  IMAD.HI.U32 R34, R31, R64, RZ ;  /* 0x000000401f227227 */ /* 0x000fe200078e00ff */
[----:B------:R-:W-:Y:S03]  /*57b0*/  SEL R7, R75, R16, !P3 ;  /* 0x000000104b077207 */ /* 0x000fe60005800000 */
[-C--:B------:R-:W-:Y:S01]  /*57c0*/  IMAD.HI.U32 R16, R3, R22.reuse, RZ ;  /* 0x0000001603107227 */ /* 0x080fe200078e00ff */
[----:B------:R-:W-:Y:S03]  /*57d0*/  SHF.R.U32.HI R34, RZ, R65, R34 ;  /* 0x00000041ff227219 */ /* 0x000fe60000011622 */
[----:B------:R-:W-:Y:S01]  /*57e0*/  IMAD.HI.U32 R20, R7, R22, RZ ;  /* 0x0000001607147227 */ /* 0x000fe200078e00ff */
[----:B------:R-:W-:Y:S02]  /*57f0*/  @P2 SHF.R.U32.HI R3, RZ, R23, R16 ;  /* 0x00000017ff032219 */ /* 0x000fe40000011610 */
[----:B------:R-:W-:Y:S02]  /*5800*/  SHF.R.U32.HI R16, RZ, R73, R40 ;  /* 0x00000049ff107219 */ /* 0x000fe40000011628 */
[----:B------:R-:W-:Y:S01]  /*5810*/  @P2 SHF.R.U32.HI R7, RZ, R23, R20 ;  /* 0x00000017ff072219 */ /* 0x000fe20000011614 */
[C---:B------:R-:W-:Y:S01]  /*5820*/  IMAD R2, R26.reuse, R3, RZ ;  /* 0x000000031a027224 */ /* 0x040fe200078e02ff */
[----:B------:R-:W-:Y:S02]  /*5830*/  SEL R5, R29, R16, !P0 ;  /* 0x000000101d057207 */ /* 0x000fe40004000000 */
[----:B------:R-:W-:Y:S01]  /*5840*/  SEL R3, R31, R34, !P3 ;  /* 0x000000221f037207 */ /* 0x000fe20005800000 */
[----:B------:R-:W-:Y:S01]  /*5850*/  IMAD R4, R26, R7, RZ ;  /* 0x000000071a047224 */ /* 0x000fe200078e02ff */
[C---:B------:R-:W-:Y:S01]  /*5860*/  ISETP.GE.AND P0, PT, R5.reuse, R2, PT ;  /* 0x000000020500720c */ /* 0x040fe20003f06270 */
[----:B------:R-:W-:Y:S03]  /*5870*/  IMAD.HI.U32 R6, R5, R22, RZ ;  /* 0x0000001605067227 */ /* 0x000fe600078e00ff */
[----:B------:R-:W-:Y:S01]  /*5880*/  ISETP.GE.OR P0, PT, R3, R4, P0 ;  /* 0x000000040300720c */ /* 0x000fe20000706670 */
[----:B------:R-:W-:Y:S01]  /*5890*/  IMAD.MOV R4, RZ, RZ, -R3 ;  /* 0x000000ffff047224 */ /* 0x000fe200078e0a03 */
[-C--:B------:R-:W-:Y:S03]  /*58a0*/  SHF.R.U32.HI R6, RZ, R23.reuse, R6 ;  /* 0x00000017ff067219 */ /* 0x080fe60000011606 */
[----:B------:R-:W-:Y:S01]  /*58b0*/  IMAD R31, R28, R4, R31 ;  /* 0x000000041c1f7224 */ /* 0x000fe200078e021f */
[----:B------:R-:W-:Y:S05]  /*58c0*/  SEL R15, R5, R6, !P2 ;  /* 0x00000006050f7207 */ /* 0x000fea0005000000 */
[----:B------:R-:W-:Y:S02]  /*58d0*/  IMAD.MOV R6, RZ, RZ, -R15 ;  /* 0x000000ffff067224 */ /* 0x000fe400078e0a0f */
[C---:B------:R-:W-:Y:S04]  /*58e0*/  @!P0 IMAD.HI.U32 R2, R3.reuse, R22, RZ ;  /* 0x0000001603028227 */ /* 0x040fe800078e00ff */
[----:B------:R-:W-:Y:S01]  /*58f0*/  IMAD R6, R26, R6, R5 ;  /* 0x000000061a067224 */ /* 0x000fe200078e0205 */
[----:B------:R-:W-:Y:S04]  /*5900*/  @!P0 SHF.R.U32.HI R2, RZ, R23, R2 ;  /* 0x00000017ff028219 */ /* 0x000fe80000011602 */
[----:B------:R-:W-:Y:S02]  /*5910*/  @!P0 SEL R0, R3, R2, !P2 ;  /* 0x0000000203008207 */ /* 0x000fe40005000000 */
[----:B------:R-:W-:Y:S02]  /*5920*/  IADD3 R2, PT, PT, -R5, RZ, RZ ;  /* 0x000000ff05027210 */ /* 0x000fe40007ffe1ff */
[----:B------:R-:W-:Y:S01]  /*5930*/  @!P0 IADD3 R8, PT, PT, R15, -R0, RZ ;  /* 0x800000000f088210 */ /* 0x000fe20007ffe0ff */
[----:B------:R-:W-:Y:S02]  /*5940*/  @!P0 IMAD R0, R7, R6, R0 ;  /* 0x0000000607008224 */ /* 0x000fe400078e0200 */
[----:B------:R-:W-:Y:S02]  /*5950*/  IMAD R29, R24, R2, R29 ;  /* 0x00000002181d7224 */ /* 0x000fe400078e021d */
[----:B------:R-:W-:Y:S02]  /*5960*/  @!P0 IMAD R5, R8, R26, R3 ;  /* 0x0000001a08058224 */ /* 0x000fe400078e0203 */
[----:B------:R-:W-:Y:S04]  /*5970*/  @!P0 IMAD.MOV.U32 R3, RZ, RZ, R0 ;  /* 0x000000ffff038224 */ /* 0x000fe800078e0000 */
[----:B------:R-:W-:Y:S02]  /*5980*/  IMAD R31, R3, R28, R31 ;  /* 0x0000001c031f7224 */ /* 0x000fe400078e021f */
[----:B------:R-:W-:Y:S07]  /*5990*/  IMAD R29, R5, R24, R29 ;  /* 0x00000018051d7224 */ /* 0x000fee00078e021d */
.L_x_89:
[----:B-1----:R-:W-:Y:S01]  /*59a0*/  @!P1 ISETP.NE.AND P0, PT, R10, 0x1, PT ;  /* 0x000000010a00980c */ /* 0x002fe20003f05270 */
[----:B------:R-:W-:Y:S01]  /*59b0*/  @!P1 IMAD.HI.U32 R0, R31, R12, RZ ;  /* 0x0000000c1f009227 */ /* 0x000fe200078e00ff */
[----:B------:R-:W-:Y:S01]  /*59c0*/  @!P1 ISETP.NE.AND P2, PT, R9, 0x1, PT ;  /* 0x000000010900980c */ /* 0x000fe20003f45270 */
[----:B------:R-:W-:Y:S01]  /*59d0*/  ULOP3.LUT UP0, URZ, UR55, 0x3f0, URZ, 0xc0, !UPT ;  /* 0x000003f037ff7892 */ /* 0x000fe2000f80c0ff */
[----:B------:R-:W-:Y:S01]  /*59e0*/  @P4 SHF.R.U32.HI R36, RZ, 0x10, R37 ;  /* 0x00000010ff244819 */ /* 0x000fe20000011625 */
[----:B------:R-:W-:Y:S01]  /*59f0*/  @!P1 IMAD.HI.U32 R3, R29, R11, RZ ;  /* 0x0000000b1d039227 */ /* 0x000fe200078e00ff */
[----:B------:R-:W-:Y:S02]  /*5a00*/  @!P1 SHF.R.U32.HI R0, RZ, R13, R0 ;  /* 0x0000000dff009219 */ /* 0x000fe40000011600 */
[----:B------:R-:W-:Y:S02]  /*5a10*/  R2UR UR41, R18 ;  /* 0x00000000122972ca */ /* 0x000fe400000e0000 */
[----:B------:R-:W-:Y:S02]  /*5a20*/  @!P1 SHF.R.U32.HI R2, RZ, R14, R3 ;  /* 0x0000000eff029219 */ /* 0x000fe40000011603 */
[----:B------:R-:W-:Y:S02]  /*5a30*/  @!P1 SEL R3, R31, R0, !P2 ;  /* 0x000000001f039207 */ /* 0x000fe40005000000 */
[----:B------:R-:W-:Y:S02]  /*5a40*/  @!P1 SEL R2, R29, R2, !P0 ;  /* 0x000000021d029207 */ /* 0x000fe40004000000 */
[----:B------:R-:W-:Y:S03]  /*5a50*/  @P4 R2UR UR51, R36 ;  /* 0x00000000243342ca */ /* 0x000fe600000e0000 */
[----:B------:R-:W-:Y:S02]  /*5a60*/  @!P1 IMAD.IADD R0, R2, 0x1, -R3 ;  /* 0x0000000102009824 */ /* 0x000fe400078e0a03 */
[----:B------:R-:W-:Y:S01]  /*5a70*/  @!P1 IMAD.IADD R2, R3, 0x1, -R2 ;  /* 0x0000000103029824 */ /* 0x000fe200078e0a02 */
[----:B------:R-:W-:Y:S01]  /*5a80*/  USHF.L.U32 UR41, UR41, 0x6, URZ ;  /* 0x0000000629297899 */ /* 0x000fe200080006ff */
[----:B------:R-:W-:Y:S02]  /*5a90*/  @!P1 IMAD R31, R0, R9, R31 ;  /* 0x00000009001f9224 */ /* 0x000fe400078e021f */
[----:B------:R-:W-:Y:S01]  /*5aa0*/  @!P1 IMAD R29, R2, R10, R29 ;  /* 0x0000000a021d9224 */ /* 0x000fe200078e021d */
[----:B------:R-:W-:Y:S08]  /*5ab0*/  BRA.U !UP0, `(.L_x_90) ;  /* 0x00000001087c7547 */ /* 0x000ff0000b800000 */
[----:B------:R-:W1:Y:S01]  /*5ac0*/  LDCU.64 UR8, c[0x4][0x80] ;  /* 0x01001000ff0877ac */ /* 0x000e620008000a00 */
[----:B------:R-:W-:Y:S01]  /*5ad0*/  MOV R2, 0x0 ;  /* 0x0000000000027802 */ /* 0x000fe20000000f00 */
[----:B------:R-:W-:Y:S02]  /*5ae0*/  HFMA2 R12, -RZ, RZ, 0, 5.9604644775390625e-08 ;  /* 0x00000001ff0c7431 */ /* 0x000fe400000001ff */
[----:B------:R-:W-:Y:S01]  /*5af0*/  IMAD.MOV.U32 R8, RZ, RZ, 0x70 ;  /* 0x00000070ff087424 */ /* 0x000fe200078e00ff */
[----:B------:R2:W3:Y:S01]  /*5b00*/  LDC.64 R14, c[0x4][R2] ;  /* 0x01000000020e7b82 */ /* 0x0004e20000000a00 */
[----:B------:R-:W4:Y:S01]  /*5b10*/  LDCU.64 UR6, c[0x4][0x88] ;  /* 0x01001100ff0677ac */ /* 0x000f220008000a00 */
[----:B------:R-:W-:Y:S01]  /*5b20*/  IMAD.MOV.U32 R13, RZ, RZ, RZ ;  /* 0x000000ffff0d7224 */ /* 0x000fe200078e00ff */
[----:B------:R-:W2:Y:S01]  /*5b30*/  LDCU.64 UR4, c[0x4][0x8] ;  /* 0x01000100ff0477ac */ /* 0x000ea20008000a00 */
[----:B-1----:R-:W-:Y:S01]  /*5b40*/  MOV R5, UR9 ;  /* 0x0000000900057c02 */ /* 0x002fe20008000f00 */
[----:B------:R-:W-:Y:S01]  /*5b50*/  IMAD.U32 R4, RZ, RZ, UR8 ;  /* 0x00000008ff047e24 */ /* 0x000fe2000f8e00ff */
[----:B----4-:R-:W-:Y:S01]  /*5b60*/  MOV R7, UR7 ;  /* 0x0000000700077c02 */ /* 0x010fe20008000f00 */
[----:B------:R-:W-:Y:S01]  /*5b70*/  IMAD.U32 R6, RZ, RZ, UR6 ;  /* 0x00000006ff067e24 */ /* 0x000fe2000f8e00ff */
[----:B--2---:R-:W-:Y:S01]  /*5b80*/  MOV R11, UR5 ;  /* 0x00000005000b7c02 */ /* 0x004fe20008000f00 */
[----:B------:R-:W-:Y:S02]  /*5b90*/  IMAD.U32 R10, RZ, RZ, UR4 ;  /* 0x00000004ff0a7e24 */ /* 0x000fe4000f8e00ff */
[----:B------:R-:W-:Y:S07]  /*5ba0*/  LEPC R20, `(.L_x_91) ;  /* 0x000000001014794e */ /* 0x000fee0000000000 */
[----:B---3-5:R-:W-:Y:S05]  /*5bb0*/  CALL.ABS.NOINC R14 ;  /* 0x000000000e007343 */ /* 0x028fea0003c00000 */
.L_x_91:
[----:B------:R-:W1:Y:S01]  /*5bc0*/  LDCU.64 UR8, c[0x4][0x80] ;  /* 0x01001000ff0877ac */ /* 0x000e620008000a00 */
[----:B------:R-:W2:Y:S01]  /*5bd0*/  LDC.64 R2, c[0x4][R2] ;  /* 0x0100000002027b82 */ /* 0x000ea20000000a00 */
[----:B------:R-:W-:Y:S02]  /*5be0*/  HFMA2 R12, -RZ, RZ, 0, 5.9604644775390625e-08 ;  /* 0x00000001ff0c7431 */ /* 0x000fe400000001ff */
[----:B------:R-:W-:Y:S02]  /*5bf0*/  IMAD.MOV.U32 R8, RZ, RZ, 0x70 ;  /* 0x00000070ff087424 */ /* 0x000fe400078e00ff */
[----:B------:R-:W-:Y:S01]  /*5c00*/  IMAD.MOV.U32 R13, RZ, RZ, RZ ;  /* 0x000000ffff0d7224 */ /* 0x000fe200078e00ff */
[----:B------:R-:W3:Y:S01]  /*5c10*/  LDCU.64 UR6, c[0x4][0x88] ;  /* 0x01001100ff0677ac */ /* 0x000ee20008000a00 */
[----:B------:R-:W4:Y:S01]  /*5c20*/  LDCU.64 UR4, c[0x4][0x8] ;  /* 0x01000100ff0477ac */ /* 0x000f220008000a00 */
[----:B-1----:R-:W-:Y:S02]  /*5c30*/  MOV R4, UR8 ;  /* 0x0000000800047c02 */ /* 0x002fe40008000f00 */
[----:B------:R-:W-:Y:S02]  /*5c40*/  MOV R5, UR9 ;  /* 0x0000000900057c02 */ /* 0x000fe40008000f00 */
[----:B---3--:R-:W-:Y:S01]  /*5c50*/  MOV R7, UR7 ;  /* 0x0000000700077c02 */ /* 0x008fe20008000f00 */
[----:B------:R-:W-:Y:S01]  /*5c60*/  IMAD.U32 R6, RZ, RZ, UR6 ;  /* 0x00000006ff067e24 */ /* 0x000fe2000f8e00ff */
[----:B----4-:R-:W-:Y:S01]  /*5c70*/  MOV R11, UR5 ;  /* 0x00000005000b7c02 */ /* 0x010fe20008000f00 */
[----:B------:R-:W-:Y:S02]  /*5c80*/  IMAD.U32 R10, RZ, RZ, UR4 ;  /* 0x00000004ff0a7e24 */ /* 0x000fe4000f8e00ff */
[----:B------:R-:W-:Y:S07]  /*5c90*/  LEPC R20, `(.L_x_90) ;  /* 0x000000001014794e */ /* 0x000fee0000000000 */
[----:B--2---:R-:W-:Y:S05]  /*5ca0*/  CALL.ABS.NOINC R2 ;  /* 0x0000000002007343 */ /* 0x004fea0003c00000 */
.L_x_90:
[----:B------:R-:W-:Y:S01]  /*5cb0*/  ISETP.NE.U32.AND P4, PT, R62, RZ, PT ;  /* 0x000000ff3e00720c */ /* 0x000fe20003f85070 */
[----:B------:R-:W-:Y:S01]  /*5cc0*/  UISETP.NE.AND UP2, UPT, UR56, URZ, UPT ;  /* 0x000000ff3800728c */ /* 0x000fe2000bf45270 */
[----:B------:R-:W-:Y:S01]  /*5cd0*/  ISETP.NE.U32.AND P2, PT, RZ, UR36, PT ;  /* 0x00000024ff007c0c */ /* 0x000fe2000bf45070 */
[----:B------:R-:W-:Y:S01]  /*5ce0*/  UISETP.NE.U32.AND UP1, UPT, UR38, URZ, UPT ;  /* 0x000000ff2600728c */ /* 0x000fe2000bf25070 */
[----:B------:R-:W-:Y:S01]  /*5cf0*/  ISETP.NE.AND.EX P4, PT, R63, RZ, PT, P4 ;  /* 0x000000ff3f00720c */ /* 0x000fe20003f85340 */
[----:B------:R-:W-:Y:S01]  /*5d00*/  UPLOP3.LUT UP0, UPT, UPT, UPT, UPT, 0x40, 0x4 ;  /* 0x000000000004789c */ /* 0x000fe20003f0e870 */
[----:B------:R-:W-:Y:S01]  /*5d10*/  ISETP.NE.AND.EX P2, PT, RZ, UR37, PT, P2 ;  /* 0x00000025ff007c0c */ /* 0x000fe2000bf45320 */
[----:B------:R-:W-:Y:S01]  /*5d20*/  UISETP.NE.AND.EX UP1, UPT, UR39, URZ, UPT, UP1 ;  /* 0x000000ff2700728c */ /* 0x000fe2000bf25310 */
[----:B------:R-:W-:Y:S04]  /*5d30*/  PLOP3.LUT P1, PT, PT, PT, UP2, 0x80, 0x8 ;  /* 0x000000000008781c */ /* 0x000fe80003f2f028 */
[----:B------:R-:W-:Y:S06]  /*5d40*/  @UP2 UPLOP3.LUT UP0, UPT, UPT, UPT, UP1, 0x80, 0x8 ;  /* 0x000000000008289c */ /* 0x000fec0003f0f010 */
[----:B------:R-:W-:Y:S01]  /*5d50*/  PLOP3.LUT P0, PT, PT, PT, UP0, 0x80, 0x8 ;  /* 0x000000000008781c */ /* 0x000fe20003f0f008 */
[----:B------:R-:W-:Y:S01]  /*5d60*/  @!UPT UIADD3 URZ, UPT, UPT, URZ, URZ, URZ ;  /* 0x000000fffffff290 */ /* 0x000fe2000fffe0ff */
[----:B------:R-:W-:Y:S11]  /*5d70*/  BRA.U !UP1, `(.L_x_92) ;  /* 0x0000000109387547 */ /* 0x000ff6000b800000 */
[----:B------:R-:W-:Y:S01]  /*5d80*/  UISETP.NE.U32.AND UP0, UPT, UR36, URZ, UPT ;  /* 0x000000ff2400728c */ /* 0x000fe2000bf05070 */
[----:B------:R-:W-:Y:S02]  /*5d90*/  HFMA2 R0, -RZ, RZ, 0, 5.9604644775390625e-08 ;  /* 0x00000001ff007431 */ /* 0x000fe400000001ff */
[----:B------:R-:W-:Y:S01]  /*5da0*/  IMAD.MOV.U32 R71, RZ, RZ, 0x1 ;  /* 0x00000001ff477424 */ /* 0x000fe200078e00ff */
[----:B------:R-:W-:Y:S06]  /*5db0*/  UISETP.NE.AND.EX UP0, UPT, UR37, URZ, UPT, UP0 ;  /* 0x000000ff2500728c */ /* 0x000fec000bf05300 */
[----:B------:R-:W-:Y:S05]  /*5dc0*/  PLOP3.LUT P3, PT, PT, PT, UP0, 0x80, 0x8 ;  /* 0x000000000008781c */ /* 0x000fea0003f6f008 */
[----:B------:R-:W1:Y:S01]  /*5dd0*/  @UP0 LDCU.64 UR6, c[0x0][0x888] ;  /* 0x00011100ff0607ac */ /* 0x000e620008000a00 */
[----:B------:R-:W-:Y:S07]  /*5de0*/  @UP0 UIMAD UR4, UR60, UR38, URZ ;  /* 0x000000263c0402a4 */ /* 0x000fee000f8e02ff */
[----:B------:R-:W-:Y:S01]  /*5df0*/  @!P3 PRMT R71, R0, 0x7610, R71 ;  /* 0x000076100047b816 */ /* 0x000fe20000000047 */
[----:B-1----:R-:W-:Y:S03]  /*5e00*/  @UP0 UIMAD.WIDE UR6, UR4, 0x4, UR6 ;  /* 0x00000004040608a5 */ /* 0x002fe6000f8e0206 */
[----:B------:R-:W1:Y:S03]  /*5e10*/  @!UP0 LDCU UR4, c[0x0][0x880] ;  /* 0x00011000ff0487ac */ /* 0x000e660008000800 */
[----:B------:R-:W-:Y:S01]  /*5e20*/  IMAD.U32 R2, RZ, RZ, UR6 ;  /* 0x00000006ff027e24 */ /* 0x000fe2000f8e00ff */
[----:B------:R-:W-:Y:S05]  /*5e30*/  MOV R3, UR7 ;  /* 0x0000000700037c02 */ /* 0x000fea0008000f00 */
[----:B-----5:R2:W5:Y:S02]  /*5e40*/  @P3 LDG.E R35, desc[UR48][R2.64] ;  /* 0x0000003002233981 */ /* 0x020564000c1e1900 */
[----:B-12---:R-:W-:Y:S02]  /*5e50*/  @!P3 IMAD.U32 R35, RZ, RZ, UR4 ;  /* 0x00000004ff23be24 */ /* 0x006fe4000f8e00ff */
.L_x_92:
[----:B------:R-:W-:Y:S05]  /*5e60*/  @!P4 BRA `(.L_x_93) ;  /* 0x000000000020c947 */ /* 0x000fea0003800000 */
[----:B------:R-:W-:Y:S04]  /*5e70*/  ISETP.NE.U32.AND P3, PT, R60, RZ, PT ;  /* 0x000000ff3c00720c */ /* 0x000fe80003f65070 */
[----:B------:R-:W-:Y:S11]  /*5e80*/  ISETP.NE.AND.EX P3, PT, R61, RZ, PT, P3 ;  /* 0x000000ff3d00720c */ /* 0x000ff60003f65330 */
[----:B------:R-:W-:Y:S02]  /*5e90*/  @!UPT UIADD3 URZ, UPT, UPT, URZ, URZ, URZ ;  /* 0x000000fffffff290 */ /* 0x000fe4000fffe0ff */
[----:B------:R-:W1:Y:S01]  /*5ea0*/  @P3 LDC.64 R2, c[0x0][0x8a8] ;  /* 0x00022a00ff023b82 */ /* 0x000e620000000a00 */
[----:B------:R-:W-:Y:S04]  /*5eb0*/  @P3 IMAD R0, R62, UR60, RZ ;  /* 0x0000003c3e003c24 */ /* 0x000fe8000f8e02ff */
[----:B-1----:R-:W-:Y:S05]  /*5ec0*/  @P3 IMAD.WIDE R2, R0, 0x4, R2 ;  /* 0x0000000400023825 */ /* 0x002fea00078e0202 */
[----:B-----5:R1:W5:Y:S02]  /*5ed0*/  @P3 LDG.E R33, desc[UR48][R2.64] ;  /* 0x0000003002213981 */ /* 0x020364000c1e1900 */
[----:B-1----:R-:W2:Y:S02]  /*5ee0*/  @!P3 LDC R33, c[0x0][0x8a0] ;  /* 0x00022800ff21bb82 */ /* 0x002ea40000000800 */
.L_x_93:
[----:B-----5:R-:W-:Y:S01]  /*5ef0*/  FSETP.NEU.AND P3, PT, R35, RZ, PT ;  /* 0x000000ff2300720b */ /* 0x020fe20003f6d000 */
[----:B------:R-:W-:Y:S01]  /*5f00*/  ULOP3.LUT UR4, UR54, 0x1, URZ, 0x3c, !UPT ;  /* 0x0000000136047892 */ /* 0x000fe2000f8e3cff */
[----:B------:R-:W-:Y:S01]  /*5f10*/  SEL R4, RZ, 0xffffffff, P2 ;  /* 0xffffffffff047807 */ /* 0x000fe20001000000 */
[----:B------:R-:W-:Y:S01]  /*5f20*/  IMAD.SHL.U32 R86, R19, 0x40, RZ ;  /* 0x0000004013567824 */ /* 0x000fe200078e00ff */
[----:B------:R-:W-:Y:S01]  /*5f30*/  @P1 LOP3.LUT P2, RZ, R71, 0xff, RZ, 0xc0, !PT ;  /* 0x000000ff47ff1812 */ /* 0x000fe2000784c0ff */
[----:B------:R-:W-:Y:S01]  /*5f40*/  BSSY B1, `(.L_x_94) ;  /* 0x0000052000017945 */ /* 0x000fe20003800000 */
[----:B------:R-:W-:Y:S01]  /*5f50*/  @P1 SEL R3, RZ, 0xffffffff, P3 ;  /* 0xffffffffff031807 */ /* 0x000fe20001800000 */
[----:B------:R-:W-:Y:S01]  /*5f60*/  IMAD.U32 R42, RZ, RZ, UR4 ;  /* 0x00000004ff2a7e24 */ /* 0x000fe2000f8e00ff */
[----:B------:R-:W-:Y:S01]  /*5f70*/  LEA R91, R30, UR50, 0x3 ;  /* 0x000000321e5b7c11 */ /* 0x000fe2000f8e18ff */
[----:B------:R-:W-:Y:S01]  /*5f80*/  IMAD.MOV.U32 R92, RZ, RZ, 0x1 ;  /* 0x00000001ff5c7424 */ /* 0x000fe200078e00ff */
[----:B------:R-:W-:Y:S01]  /*5f90*/  @P0 SEL R3, R4, R3, !P2 ;  /* 0x0000000304030207 */ /* 0x000fe20005000000 */
[----:B------:R-:W-:Y:S01]  /*5fa0*/  IMAD.IADD R34, R32, 0x1, R17 ;  /* 0x0000000120227824 */ /* 0x000fe200078e0211 */
[----:B------:R-:W-:Y:S01]  /*5fb0*/  SHF.L.U32 R2, R77, 0x1f, RZ ;  /* 0x0000001f4d027819 */ /* 0x000fe200000006ff */
[----:B------:R-:W-:Y:S01]  /*5fc0*/  IMAD.U32 R43, RZ, RZ, UR57 ;  /* 0x00000039ff2b7e24 */ /* 0x000fe2000f8e00ff */
[----:B------:R-:W-:Y:S02]  /*5fd0*/  @P1 LOP3.LUT R3, R3, 0x1, RZ, 0xc0, !PT ;  /* 0x0000000103031812 */ /* 0x000fe400078ec0ff */
[----:B------:R-:W-:Y:S02]  /*5fe0*/  CS2R R46, SRZ ;  /* 0x00000000002e7805 */ /* 0x000fe4000001ff00 */
[----:B------:R-:W-:Y:S02]  /*5ff0*/  ISETP.NE.AND P2, PT, R68, 0x1, PT ;  /* 0x000000014400780c */ /* 0x000fe40003f45270 */
[----:B------:R-:W-:Y:S02]  /*6000*/  CS2R R44, SRZ ;  /* 0x00000000002c7805 */ /* 0x000fe4000001ff00 */
[----:B------:R-:W-:Y:S01]  /*6010*/  ISETP.NE.U32.OR P5, PT, R3, 0x1, !P1 ;  /* 0x000000010300780c */ /* 0x000fe20004fa5470 */
[----:B------:R-:W-:Y:S01]  /*6020*/  IMAD.U32 R3, RZ, RZ, UR57 ;  /* 0x00000039ff037e24 */ /* 0x000fe2000f8e00ff */
[----:B------:R-:W-:Y:S02]  /*6030*/  ISETP.NE.AND P4, PT, R67, 0x1, PT ;  /* 0x000000014300780c */ /* 0x000fe40003f85270 */
[----:B------:R-:W-:Y:S02]  /*6040*/  CS2R R50, SRZ ;  /* 0x0000000000327805 */ /* 0x000fe4000001ff00 */
[----:B------:R-:W-:Y:S02]  /*6050*/  P2R R88, PR, RZ, 0x20 ;  /* 0x00000020ff587803 */ /* 0x000fe40000000000 */
[----:B------:R-:W-:Y:S02]  /*6060*/  CS2R R48, SRZ ;  /* 0x0000000000307805 */ /* 0x000fe4000001ff00 */
[----:B------:R-:W-:Y:S01]  /*6070*/  LEA R0, R3, UR50, 0x3 ;  /* 0x0000003203007c11 */ /* 0x000fe2000f8e18ff */
[----:B------:R-:W-:Y:S01]  /*6080*/  IMAD.HI.U32 R3, R86, R69, RZ ;  /* 0x0000004556037227 */ /* 0x000fe200078e00ff */
[----:B------:R-:W-:Y:S02]  /*6090*/  CS2R R54, SRZ ;  /* 0x0000000000367805 */ /* 0x000fe4000001ff00 */
[----:B------:R-:W-:Y:S02]  /*60a0*/  CS2R R52, SRZ ;  /* 0x0000000000347805 */ /* 0x000fe4000001ff00 */
[----:B------:R-:W-:Y:S02]  /*60b0*/  CS2R R58, SRZ ;  /* 0x00000000003a7805 */ /* 0x000fe4000001ff00 */
[----:B------:R-:W-:Y:S02]  /*60c0*/  SHF.R.U32.HI R3, RZ, R66, R3 ;  /* 0x00000042ff037219 */ /* 0x000fe40000011603 */
[----:B------:R-:W-:Y:S02]  /*60d0*/  CS2R R56, SRZ ;  /* 0x0000000000387805 */ /* 0x000fe4000001ff00 */
[----:B------:R-:W-:Y:S02]  /*60e0*/  @P5 SHF.L.U32 R7, R42, 0x1f, RZ ;  /* 0x0000001f2a075819 */ /* 0x000fe400000006ff */
[----:B------:R-:W-:Y:S02]  /*60f0*/  SEL R84, R86, R3, !P2 ;  /* 0x0000000356547207 */ /* 0x000fe40005000000 */
[----:B------:R-:W1:Y:S01]  /*6100*/  @P5 SYNCS.PHASECHK.TRANS64.TRYWAIT P1, [R0+URZ+0xc0], R7 ;  /* 0x0000c007000055a7 */ /* 0x000e6200080211ff */
[----:B------:R-:W-:Y:S02]  /*6110*/  PLOP3.LUT P2, PT, PT, PT, UP1, 0x80, 0x8 ;  /* 0x000000000008781c */ /* 0x000fe40003f4f018 */
[----:B------:R-:W-:Y:S01]  /*6120*/  SEL R3, RZ, 0xffffffff, P3 ;  /* 0xffffffffff037807 */ /* 0x000fe20001800000 */
[----:B------:R-:W-:Y:S01]  /*6130*/  IMAD.HI.U32 R85, R84, UR46, RZ ;  /* 0x0000002e54557c27 */ /* 0x000fe2000f8e00ff */
[----:B------:R-:W-:Y:S03]  /*6140*/  LOP3.LUT P3, R87, R71, 0xff, RZ, 0xc0, !PT ;  /* 0x000000ff47577812 */ /* 0x000fe6000786c0ff */
[----:B------:R-:W-:Y:S01]  /*6150*/  IMAD.MOV R5, RZ, RZ, -R84 ;  /* 0x000000ffff057224 */ /* 0x000fe200078e0a54 */
[----:B------:R-:W-:Y:S03]  /*6160*/  SHF.R.U32.HI R85, RZ, UR47, R85 ;  /* 0x0000002fff557c19 */ /* 0x000fe60008011655 */
[----:B------:R-:W-:Y:S01]  /*6170*/  IMAD R86, R68, R5, R86 ;  /* 0x0000000544567224 */ /* 0x000fe200078e0256 */
[----:B------:R-:W-:Y:S02]  /*6180*/  SEL R85, R84, R85, !P4 ;  /* 0x0000005554557207 */ /* 0x000fe40006000000 */
[----:B------:R-:W-:Y:S01]  /*6190*/  @P2 SEL R3, R4, R3, !P3 ;  /* 0x0000000304032207 */ /* 0x000fe20005800000 */
[----:B------:R3:W4:Y:S02]  /*61a0*/  SYNCS.PHASECHK.TRANS64.TRYWAIT P0, [R91+URZ+0x110], R2 ;  /* 0x000110025b0075a7 */ /* 0x00072400080011ff */
[----:B------:R-:W-:Y:S01]  /*61b0*/  IMAD.MOV R4, RZ, RZ, -R85 ;  /* 0x000000ffff047224 */ /* 0x000fe200078e0a55 */
[----:B------:R-:W-:Y:S03]  /*61c0*/  LOP3.LUT R3, R3, 0x1, RZ, 0xc0, !PT ;  /* 0x0000000103037812 */ /* 0x000fe600078ec0ff */
[----:B------:R-:W-:Y:S01]  /*61d0*/  IMAD R84, R67, R4, R84 ;  /* 0x0000000443547224 */ /* 0x000fe200078e0254 */
[----:B------:R-:W-:Y:S04]  /*61e0*/  ISETP.NE.U32.AND P2, PT, R3, 0x1, PT ;  /* 0x000000010300780c */ /* 0x000fe80003f45070 */
[----:B------:R-:W-:Y:S02]  /*61f0*/  P2R R93, PR, RZ, 0x4 ;  /* 0x00000004ff5d7803 */ /* 0x000fe40000000000 */
[----:B-1----:R-:W-:Y:S01]  /*6200*/  @P5 SEL R92, RZ, 0x1, !P1 ;  /* 0x00000001ff5c5807 */ /* 0x002fe20004800000 */
[----:B---3--:R-:W-:Y:S06]  /*6210*/  @!P5 BRA `(.L_x_95) ;  /* 0x000000000090d947 */ /* 0x008fec0003800000 */
[----:B------:R-:W-:Y:S01]  /*6220*/  HFMA2 R55, -RZ, RZ, 0, 0 ;  /* 0x00000000ff377431 */ /* 0x000fe200000001ff */
[----:B------:R-:W-:Y:S01]  /*6230*/  ISETP.NE.AND P1, PT, R92, RZ, PT ;  /* 0x000000ff5c00720c */ /* 0x000fe20003f25270 */
[----:B------:R-:W-:Y:S01]  /*6240*/  IMAD.U32 R5, RZ, RZ, UR57 ;  /* 0x00000039ff057e24 */ /* 0x000fe2000f8e00ff */
[----:B------:R-:W-:Y:S11]  /*6250*/  BSSY B0, `(.L_x_96) ;  /* 0x0000005000007945 */ /* 0x000ff60003800000 */
[----:B------:R-:W-:Y:S05]  /*6260*/  @P1 BRA `(.L_x_97) ;  /* 0x00000000000c1947 */ /* 0x000fea0003800000 */
[----:B------:R-:W-:Y:S04]  /*6270*/  SHF.L.U32 R3, R42, 0x1f, RZ ;  /* 0x0000001f2a037819 */ /* 0x000fe800000006ff */
[----:B------:R-:W1:Y:S02]  /*6280*/  SYNCS.PHASECHK.TRANS64.TRYWAIT P1, [R0+URZ+0xc0], R3 ;  /* 0x0000c003000075a7 */ /* 0x000e6400080211ff */
[----:B-1----:R-:W-:Y:S05]  /*6290*/  @!P1 BRA `(.L_x_98) ;  /* 0x00000020009c9947 */ /* 0x002fea0003800000 */
.L_x_97:
[----:B------:R-:W-:Y:S05]  /*62a0*/  BSYNC B0 ;  /* 0x0000000000007941 */ /* 0x000fea0003800000 */
.L_x_96:
[----:B------:R-:W-:Y:S01]  /*62b0*/  ISETP.NE.AND P1, PT, R93, RZ, PT ;  /* 0x000000ff5d00720c */ /* 0x000fe20003f25270 */
[----:B------:R-:W-:Y:S01]  /*62c0*/  IMAD.MOV.U32 R54, RZ, RZ, RZ ;  /* 0x000000ffff367224 */ /* 0x000fe200078e00ff */
[----:B------:R-:W-:Y:S02]  /*62d0*/  CS2R R52, SRZ ;  /* 0x0000000000347805 */ /* 0x000fe4000001ff00 */
[----:B------:R-:W-:Y:S02]  /*62e0*/  CS2R R58, SRZ ;  /* 0x00000000003a7805 */ /* 0x000fe4000001ff00 */
[----:B------:R-:W-:Y:S02]  /*62f0*/  CS2R R56, SRZ ;  /* 0x0000000000387805 */ /* 0x000fe4000001ff00 */
[----:B------:R-:W-:Y:S02]  /*6300*/  CS2R R50, SRZ ;  /* 0x0000000000327805 */ /* 0x000fe4000001ff00 */
[----:B------:R-:W-:Y:S02]  /*6310*/  CS2R R48, SRZ ;  /* 0x0000000000307805 */ /* 0x000fe4000001ff00 */
[----:B------:R-:W-:Y:S02]  /*6320*/  CS2R R46, SRZ ;  /* 0x00000000002e7805 */ /* 0x000fe4000001ff00 */
[----:B------:R-:W-:Y:S01]  /*6330*/  CS2R R44, SRZ ;  /* 0x00000000002c7805 */ /* 0x000fe2000001ff00 */
[----:B------:R-:W-:Y:S01]  /*6340*/  @P1 IMAD R5, R5, 0x800, R78 ;  /* 0x0000080005051824 */ /* 0x000fe200078e024e */
[----:B------:R-:W-:Y:S05]  /*6350*/  @P1 WARPSYNC.ALL ;  /* 0x0000000000001948 */ /* 0x000fea0003800000 */
[----:B------:R-:W-:Y:S01]  /*6360*/  @P1 LEA R5, R5, UR50, 0x2 ;  /* 0x0000003205051c11 */ /* 0x000fe2000f8e10ff */
[----:B------:R-:W-:Y:S04]  /*6370*/  UIADD3 UR5, UPT, UPT, UR57, 0x1, URZ ;  /* 0x0000000139057890 */ /* 0x000fe8000fffe0ff */
[----:B------:R3:W2:Y:S01]  /*6380*/  @P1 LDSM.16.M88.4 R56, [R5+0x400] ;  /* 0x000400000538183b */ /* 0x0006a20000000200 */
[----:B-1----:R-:W-:Y:S01]  /*6390*/  @P1 VIADD R0, R5, 0x400 ;  /* 0x0000040005001836 */ /* 0x002fe20000000000 */
[----:B------:R-:W-:Y:S01]  /*63a0*/  UISETP.NE.AND UP0, UPT, UR5, 0x3, UPT ;  /* 0x000000030500788c */ /* 0x000fe2000bf05270 */
[C-C-:B------:R-:W-:Y:S02]  /*63b0*/  @P1 IMAD R3, R82.reuse, 0x4, R5.reuse ;  /* 0x0000000452031824 */ /* 0x140fe400078e0205 */
[C---:B------:R-:W-:Y:S01]  /*63c0*/  @P1 IMAD R7, R81.reuse, 0x4, R0 ;  /* 0x0000000451071824 */ /* 0x040fe200078e0200 */
[----:B------:R-:W-:Y:S01]  /*63d0*/  USEL UR4, URZ, 0x1, UP0 ;  /* 0x00000001ff047887 */ /* 0x000fe20008000000 */
[----:B------:R-:W-:Y:S01]  /*63e0*/  @P1 IMAD R0, R81, 0x4, R5 ;  /* 0x0000000451001824 */ /* 0x000fe200078e0205 */
[----:B------:R3:W1:Y:S01]  /*63f0*/  @P1 LDSM.16.M88.4 R52, [R3+0x400] ;  /* 0x000400000334183b */ /* 0x0006620000000200 */
[----:B------:R-:W-:Y:S01]  /*6400*/  @P1 IMAD R4, R82, 0x4, R7 ;  /* 0x0000000452041824 */ /* 0x000fe200078e0207 */
[----:B------:R-:W-:Y:S02]  /*6410*/  USEL UR5, UR5, URZ, UP0 ;  /* 0x000000ff05057287 */ /* 0x000fe40008000000 */
[----:B------:R3:W1:Y:S01]  /*6420*/  @P1 LDSM.16.M88.4 R48, [R0+0x400] ;  /* 0x000400000030183b */ /* 0x0006620000000200 */
[----:B------:R-:W-:Y:S03]  /*6430*/  LOP3.LUT R42, R42, UR4, RZ, 0x3c, !PT ;  /* 0x000000042a2a7c12 */ /* 0x000fe6000f8e3cff */
[----:B------:R3:W1:Y:S01]  /*6440*/  @P1 LDSM.16.M88.4 R44, [R4] ;  /* 0x00000000042c183b */ /* 0x0006620000000200 */
[----:B------:R-:W-:Y:S03]  /*6450*/  IMAD.U32 R43, RZ, RZ, UR5 ;  /* 0x00000005ff2b7e24 */ /* 0x000fe6000f8e00ff */
.L_x_95:
[----:B------:R-:W-:Y:S05]  /*6460*/  BSYNC B1 ;  /* 0x0000000000017941 */ /* 0x000fea0003800000 */
.L_x_94:
[----:B---3--:R-:W-:Y:S04]  /*6470*/  SHF.R.U32.HI R3, RZ, 0x15, R34 ;  /* 0x00000015ff037819 */ /* 0x008fe80000011622 */
[----:B------:R-:W-:Y:S01]  /*6480*/  LOP3.LUT P1, RZ, R3, 0x3, R80, 0x48, !PT ;  /* 0x0000000303ff7812 */ /* 0x000fe20007824850 */
[----:B------:R-:W-:Y:S01]  /*6490*/  @!UPT UIADD3 URZ, UPT, UPT, URZ, URZ, URZ ;  /* 0x000000fffffff290 */ /* 0x000fe2000fffe0ff */
[----:B----4-:R-:W-:Y:S11]  /*64a0*/  @P0 BRA `(.L_x_99) ;  /* 0x0000000000080947 */ /* 0x010ff60003800000 */
[----:B------:R-:W3:Y:S02]  /*64b0*/  SYNCS.PHASECHK.TRANS64.TRYWAIT P0, [R91+URZ+0x110], R2 ;  /* 0x000110025b0075a7 */ /* 0x000ee400080011ff */
[----:B---3--:R-:W-:Y:S05]  /*64c0*/  @!P0 BRA `(.L_x_100) ;  /* 0x0000002000248947 */ /* 0x008fea0003800000 */
.L_x_99:
[----:B------:R-:W-:Y:S05]  /*64d0*/  @!P1 BRA `(.L_x_101) ;  /* 0x0000000000409947 */ /* 0x000fea0003800000 */
[----:B------:R-:W4:Y:S01]  /*64e0*/  LDCU.64 UR8, c[0x4][0x70] ;  /* 0x01000e00ff0877ac */ /* 0x000f220008000a00 */
[----:B------:R-:W-:Y:S01]  /*64f0*/  MOV R3, 0x0 ;  /* 0x0000000000037802 */ /* 0x000fe20000000f00 */
[----:B------:R-:W-:Y:S02]  /*6500*/  HFMA2 R12, -RZ, RZ, 0, 5.9604644775390625e-08 ;  /* 0x00000001ff0c7431 */ /* 0x000fe400000001ff */
[----:B------:R-:W-:Y:S02]  /*6510*/  IMAD.MOV.U32 R8, RZ, RZ, 0x192 ;  /* 0x00000192ff087424 */ /* 0x000fe400078e00ff */
[----:B------:R-:W-:Y:S01]  /*6520*/  IMAD.MOV.U32 R13, RZ, RZ, RZ ;  /* 0x000000ffff0d7224 */ /* 0x000fe200078e00ff */
[----:B------:R-:W5:Y:S01]  /*6530*/  LDCU.64 UR6, c[0x4][0x78] ;  /* 0x01000f00ff0677ac */ /* 0x000f620008000a00 */
[----:B---3--:R-:W3:Y:S01]  /*6540*/  LDC.64 R2, c[0x4][R3] ;  /* 0x0100000003027b82 */ /* 0x008ee20000000a00 */
[----:B------:R-:W2:Y:S01]  /*6550*/  LDCU.64 UR4, c[0x4][0x10] ;  /* 0x01000200ff0477ac */ /* 0x000ea20008000a00 */
[----:B----4-:R-:W-:Y:S01]  /*6560*/  MOV R5, UR9 ;  /* 0x0000000900057c02 */ /* 0x010fe20008000f00 */
[----:B------:R-:W-:Y:S01]  /*6570*/  IMAD.U32 R4, RZ, RZ, UR8 ;  /* 0x00000008ff047e24 */ /* 0x000fe2000f8e00ff */
[----:B-----5:R-:W-:Y:S01]  /*6580*/  MOV R7, UR7 ;  /* 0x0000000700077c02 */ /* 0x020fe20008000f00 */
[----:B------:R-:W-:Y:S01]  /*6590*/  IMAD.U32 R6, RZ, RZ, UR6 ;  /* 0x00000006ff067e24 */ /* 0x000fe2000f8e00ff */
[----:B--2---:R-:W-:Y:S01]  /*65a0*/  MOV R11, UR5 ;  /* 0x00000005000b7c02 */ /* 0x004fe20008000f00 */
[----:B------:R-:W-:Y:S02]  /*65b0*/  IMAD.U32 R10, RZ, RZ, UR4 ;  /* 0x00000004ff0a7e24 */ /* 0x000fe4000f8e00ff */
[----:B------:R-:W-:Y:S07]  /*65c0*/  LEPC R20, `(.L_x_101) ;  /* 0x000000001014794e */ /* 0x000fee0000000000 */
[----:B-1-3--:R-:W-:Y:S05]  /*65d0*/  CALL.ABS.NOINC R2 ;  /* 0x0000000002007343 */ /* 0x00afea0003c00000 */
.L_x_101:
[----:B--2---:R-:W-:Y:S01]  /*65e0*/  LOP3.LUT R20, R56, 0xffffe000, RZ, 0xc0, !PT ;  /* 0xffffe00038147812 */ /* 0x004fe200078ec0ff */
[----:B------:R-:W-:Y:S05]  /*65f0*/  WARPSYNC.ALL ;  /* 0x0000000000007948 */ /* 0x000fea0003800000 */
[----:B------:R-:W-:Y:S01]  /*6600*/  R2UR UR4, R34 ;  /* 0x00000000220472ca */ /* 0x000fe200000e0000 */
[----:B------:R-:W-:Y:S01]  /*6610*/  IMAD.U32 R89, RZ, RZ, UR57 ;  /* 0x00000039ff597e24 */ /* 0x000fe2000f8e00ff */
[----:B------:R-:W-:Y:S01]  /*6620*/  LOP3.LUT R21, R57, 0xffffe000, RZ, 0xc0, !PT ;  /* 0xffffe00039157812 */ /* 0x000fe200078ec0ff */
[----:B------:R-:W-:Y:S01]  /*6630*/  BSSY.RECONVERGENT B0, `(.L_x_102) ;  /* 0x000005d000007945 */ /* 0x000fe20003800200 */
[----:B------:R-:W-:Y:S01]  /*6640*/  LOP3.LUT R40, R58, 0xffffe000, RZ, 0xc0, !PT ;  /* 0xffffe0003a287812 */ /* 0x000fe200078ec0ff */
[----:B------:R-:W-:Y:S01]  /*6650*/  IMAD R90, R89, 0x800, R78 ;  /* 0x00000800595a7824 */ /* 0x000fe200078e024e */
[----:B-1----:R-:W-:Y:S01]  /*6660*/  LOP3.LUT R41, R54, 0xffffe000, RZ, 0xc0, !PT ;  /* 0xffffe00036297812 */ /* 0x002fe200078ec0ff */
[----:B------:R-:W-:Y:S01]  /*6670*/  IMAD.SHL.U32 R89, R81, 0x4, RZ ;  /* 0x0000000451597824 */ /* 0x000fe200078e00ff */
[----:B------:R-:W-:Y:S05]  /*6680*/  ISETP.NE.AND P0, PT, R79, RZ, PT ;  /* 0x000000ff4f00720c */ /* 0x000fea0003f05270 */
[----:B------:R-:W1:Y:S02]  /*6690*/  LDTM.16dp128bit.x8 R4, tmem[UR4] ;  /* 0x00000004000479ee */ /* 0x000e640008180000 */
[C---:B-1----:R-:W-:Y:S01]  /*66a0*/  FMUL R0, R33.reuse, R4 ;  /* 0x0000000421007220 */ /* 0x042fe20000400000 */
[C---:B---3--:R-:W-:Y:S01]  /*66b0*/  FMUL R2, R33.reuse, R5 ;  /* 0x0000000521027220 */ /* 0x048fe20000400000 */
[C---:B------:R-:W-:Y:S01]  /*66c0*/  FMUL R3, R33.reuse, R6 ;  /* 0x0000000621037220 */ /* 0x040fe20000400000 */
[----:B------:R-:W-:Y:S01]  /*66d0*/  FMUL R7, R33, R7 ;  /* 0x0000000721077220 */ /* 0x000fe20000400000 */
[----:B------:R-:W-:Y:S01]  /*66e0*/  FFMA R36, R35, R20, R0 ;  /* 0x0000001423247223 */ /* 0x000fe20000000000 */
[----:B------:R-:W-:Y:S01]  /*66f0*/  LOP3.LUT R20, R59, 0xffffe000, RZ, 0xc0, !PT ;  /* 0xffffe0003b147812 */ /* 0x000fe200078ec0ff */
[C---:B------:R-:W-:Y:S01]  /*6700*/  FFMA R37, R35.reuse, R21, R2 ;  /* 0x0000001523257223 */ /* 0x040fe20000000002 */
[----:B------:R-:W-:Y:S01]  /*6710*/  LOP3.LUT R21, R52, 0xffffe000, RZ, 0xc0, !PT ;  /* 0xffffe00034157812 */ /* 0x000fe200078ec0ff */
[----:B------:R-:W-:Y:S01]  /*6720*/  FFMA R38, R35, R40, R3 ;  /* 0x0000002823267223 */ /* 0x000fe20000000003 */
[----:B------:R-:W-:Y:S01]  /*6730*/  LOP3.LUT R40, R53, 0xffffe000, RZ, 0xc0, !PT ;  /* 0xffffe00035287812 */ /* 0x000fe200078ec0ff */
[----:B------:R-:W-:Y:S01]  /*6740*/  FMUL R4, R33, R8 ;  /* 0x0000000821047220 */ /* 0x000fe20000400000 */
[----:B------:R-:W-:Y:S01]  /*6750*/  LEA R0, R90, UR50, 0x2 ;  /* 0x000000325a007c11 */ /* 0x000fe2000f8e10ff */
[----:B------:R-:W-:Y:S01]  /*6760*/  FFMA R39, R35, R20, R7 ;  /* 0x0000001423277223 */ /* 0x000fe20000000007 */
[----:B------:R-:W-:Y:S01]  /*6770*/  LOP3.LUT R20, R55, 0xffffe000, RZ, 0xc0, !PT ;  /* 0xffffe00037147812 */ /* 0x000fe200078ec0ff */
[C---:B------:R-:W-:Y:S01]  /*6780*/  FMUL R5, R33.reuse, R9 ;  /* 0x0000000921057220 */ /* 0x040fe20000400000 */
[----:B------:R-:W-:Y:S01]  /*6790*/  F2FP.TF32.F32.PACK_B R36, R36 ;  /* 0x00000024ff24723e */ /* 0x000fe200024050ff */
[C---:B------:R-:W-:Y:S01]  /*67a0*/  FMUL R6, R33.reuse, R10 ;  /* 0x0000000a21067220 */ /* 0x040fe20000400000 */
[----:B------:R-:W-:Y:S01]  /*67b0*/  F2FP.TF32.F32.PACK_B R37, R37 ;  /* 0x00000025ff25723e */ /* 0x000fe200024050ff */
[----:B------:R-:W-:Y:S01]  /*67c0*/  FMUL R11, R33, R11 ;  /* 0x0000000b210b7220 */ /* 0x000fe20000400000 */
[----:B------:R-:W-:Y:S01]  /*67d0*/  F2FP.TF32.F32.PACK_B R38, R38 ;  /* 0x00000026ff26723e */ /* 0x000fe200024050ff */
[C---:B------:R-:W-:Y:S01]  /*67e0*/  FFMA R4, R35.reuse, R21, R4 ;  /* 0x0000001523047223 */ /* 0x040fe20000000004 */
[----:B------:R-:W-:Y:S01]  /*67f0*/  LOP3.LUT R21, R48, 0xffffe000, RZ, 0xc0, !PT ;  /* 0xffffe00030157812 */ /* 0x000fe200078ec0ff */
[----:B------:R-:W-:Y:S01]  /*6800*/  FFMA R5, R35, R40, R5 ;  /* 0x0000002823057223 */ /* 0x000fe20000000005 */
[----:B------:R-:W-:Y:S01]  /*6810*/  LOP3.LUT R40, R51, 0xffffe000, RZ, 0xc0, !PT ;  /* 0xffffe00033287812 */ /* 0x000fe200078ec0ff */
[----:B------:R-:W-:Y:S01]  /*6820*/  FFMA R6, R35, R41, R6 ;  /* 0x0000002923067223 */ /* 0x000fe20000000006 */
[----:B------:R-:W-:Y:S01]  /*6830*/  LOP3.LUT R41, R50, 0xffffe000, RZ, 0xc0, !PT ;  /* 0xffffe00032297812 */ /* 0x000fe200078ec0ff */
[----:B------:R-:W-:Y:S01]  /*6840*/  FMUL R8, R33, R12 ;  /* 0x0000000c21087220 */ /* 0x000fe20000400000 */
[----:B------:R-:W-:Y:S01]  /*6850*/  F2FP.TF32.F32.PACK_B R39, R39 ;  /* 0x00000027ff27723e */ /* 0x000fe200024050ff */
[----:B------:R-:W-:Y:S01]  /*6860*/  FFMA R7, R35, R20, R11 ;  /* 0x0000001423077223 */ /* 0x000fe2000000000b */
[----:B------:R-:W-:Y:S01]  /*6870*/  LOP3.LUT R20, R49, 0xffffe000, RZ, 0xc0, !PT ;  /* 0xffffe00031147812 */ /* 0x000fe200078ec0ff */
[----:B------:R-:W-:Y:S01]  /*6880*/  FMUL R9, R33, R13 ;  /* 0x0000000d21097220 */ /* 0x000fe20000400000 */
[----:B------:R-:W-:Y:S01]  /*6890*/  F2FP.TF32.F32.PACK_B R4, R4 ;  /* 0x00000004ff04723e */ /* 0x000fe200024050ff */
[----:B------:R-:W-:Y:S01]  /*68a0*/  FFMA R8, R35, R21, R8 ;  /* 0x0000001523087223 */ /* 0x000fe20000000008 */
[----:B------:R-:W-:Y:S01]  /*68b0*/  LOP3.LUT R21, R44, 0xffffe000, RZ, 0xc0, !PT ;  /* 0xffffe0002c157812 */ /* 0x000fe200078ec0ff */
[C---:B------:R-:W-:Y:S01]  /*68c0*/  FMUL R10, R33.reuse, R14 ;  /* 0x0000000e210a7220 */ /* 0x040fe20000400000 */
[----:B------:R-:W-:Y:S01]  /*68d0*/  F2FP.TF32.F32.PACK_B R5, R5 ;  /* 0x00000005ff05723e */ /* 0x000fe200024050ff */
[C---:B------:R-:W-:Y:S01]  /*68e0*/  FMUL R15, R33.reuse, R15 ;  /* 0x0000000f210f7220 */ /* 0x040fe20000400000 */
[----:B------:R-:W-:Y:S01]  /*68f0*/  F2FP.TF32.F32.PACK_B R6, R6 ;  /* 0x00000006ff06723e */ /* 0x000fe200024050ff */
[----:B------:R1:W-:Y:S01]  /*6900*/  STSM.16.M88.4 [R0+0x400], R36 ;  /* 0x0004002400007844 */ /* 0x0003e20000000200 */
[----:B------:R-:W-:Y:S01]  /*6910*/  F2FP.TF32.F32.PACK_B R7, R7 ;  /* 0x00000007ff07723e */ /* 0x000fe200024050ff */
[----:B------:R-:W-:Y:S01]  /*6920*/  FMUL R12, R33, R16 ;  /* 0x00000010210c7220 */ /* 0x000fe20000400000 */
[----:B------:R-:W-:Y:S01]  /*6930*/  IADD3 R3, PT, PT, R89, 0x400, R0 ;  /* 0x0000040059037810 */ /* 0x000fe20007ffe000 */
[C---:B------:R-:W-:Y:S01]  /*6940*/  FFMA R9, R35.reuse, R20, R9 ;  /* 0x0000001423097223 */ /* 0x040fe20000000009 */
[C---:B------:R-:W-:Y:S01]  /*6950*/  FFMA R10, R35.reuse, R41, R10 ;  /* 0x00000029230a7223 */ /* 0x040fe2000000000a */
[C---:B------:R-:W-:Y:S01]  /*6960*/  FFMA R11, R35.reuse, R40, R15 ;  /* 0x00000028230b7223 */ /* 0x040fe2000000000f */
[----:B------:R-:W-:Y:S02]  /*6970*/  IMAD.SHL.U32 R90, R82, 0x4, RZ ;  /* 0x00000004525a7824 */ /* 0x000fe400078e00ff */
[----:B------:R-:W-:Y:S01]  /*6980*/  FFMA R12, R35, R21, R12 ;  /* 0x00000015230c7223 */ /* 0x000fe2000000000c */
[----:B------:R-:W-:Y:S01]  /*6990*/  LOP3.LUT R20, R45, 0xffffe000, RZ, 0xc0, !PT ;  /* 0xffffe0002d147812 */ /* 0x000fe200078ec0ff */
[C---:B------:R-:W-:Y:S01]  /*69a0*/  FMUL R13, R33.reuse, R17 ;  /* 0x00000011210d7220 */ /* 0x040fe20000400000 */
[----:B------:R-:W-:Y:S01]  /*69b0*/  LOP3.LUT R21, R46, 0xffffe000, RZ, 0xc0, !PT ;  /* 0xffffe0002e157812 */ /* 0x000fe200078ec0ff */
[----:B------:R-:W-:Y:S01]  /*69c0*/  FMUL R14, R33, R18 ;  /* 0x00000012210e7220 */ /* 0x000fe20000400000 */
[----:B------:R-:W-:Y:S01]  /*69d0*/  LOP3.LUT R40, R47, 0xffffe000, RZ, 0xc0, !PT ;  /* 0xffffe0002f287812 */ /* 0x000fe200078ec0ff */
[----:B------:R-:W-:Y:S01]  /*69e0*/  FMUL R19, R33, R19 ;  /* 0x0000001321137220 */ /* 0x000fe20000400000 */
[C---:B------:R-:W-:Y:S01]  /*69f0*/  IADD3 R16, PT, PT, R90.reuse, 0x400, R0 ;  /* 0x000004005a107810 */ /* 0x040fe20007ffe000 */
[C---:B------:R-:W-:Y:S01]  /*6a00*/  FFMA R13, R35.reuse, R20, R13 ;  /* 0x00000014230d7223 */ /* 0x040fe2000000000d */
[C---:B------:R-:W-:Y:S01]  /*6a10*/  FFMA R14, R35.reuse, R21, R14 ;  /* 0x00000015230e7223 */ /* 0x040fe2000000000e */
[----:B------:R-:W-:Y:S01]  /*6a20*/  FFMA R15, R35, R40, R19 ;  /* 0x00000028230f7223 */ /* 0x000fe20000000013 */
[----:B------:R-:W-:Y:S01]  /*6a30*/  F2FP.TF32.F32.PACK_B R8, R8 ;  /* 0x00000008ff08723e */ /* 0x000fe200024050ff */
[----:B------:R1:W-:Y:S01]  /*6a40*/  STSM.16.M88.4 [R16], R4 ;  /* 0x0000000410007844 */ /* 0x0003e20000000200 */
[----:B------:R-:W-:Y:S01]  /*6a50*/  F2FP.TF32.F32.PACK_B R9, R9 ;  /* 0x00000009ff09723e */ /* 0x000fe200024050ff */
[----:B------:R-:W-:Y:S01]  /*6a60*/  IMAD.IADD R2, R90, 0x1, R3 ;  /* 0x000000015a027824 */ /* 0x000fe200078e0203 */
[----:B------:R-:W-:Y:S02]  /*6a70*/  F2FP.TF32.F32.PACK_B R10, R10 ;  /* 0x0000000aff0a723e */ /* 0x000fe400024050ff */
[----:B------:R-:W-:Y:S02]  /*6a80*/  F2FP.TF32.F32.PACK_B R11, R11 ;  /* 0x0000000bff0b723e */ /* 0x000fe400024050ff */
[----:B------:R-:W-:Y:S02]  /*6a90*/  F2FP.TF32.F32.PACK_B R12, R12 ;  /* 0x0000000cff0c723e */ /* 0x000fe400024050ff */
[----:B------:R-:W-:Y:S01]  /*6aa0*/  F2FP.TF32.F32.PACK_B R13, R13 ;  /* 0x0000000dff0d723e */ /* 0x000fe200024050ff */
[----:B------:R1:W-:Y:S01]  /*6ab0*/  STSM.16.M88.4 [R3], R8 ;  /* 0x0000000803007844 */ /* 0x0003e20000000200 */
[----:B------:R-:W-:Y:S02]  /*6ac0*/  F2FP.TF32.F32.PACK_B R14, R14 ;  /* 0x0000000eff0e723e */ /* 0x000fe400024050ff */
[----:B------:R-:W-:Y:S05]  /*6ad0*/  F2FP.TF32.F32.PACK_B R15, R15 ;  /* 0x0000000fff0f723e */ /* 0x000fea00024050ff */
[----:B------:R1:W-:Y:S01]  /*6ae0*/  STSM.16.M88.4 [R2], R12 ;  /* 0x0000000c02007844 */ /* 0x0003e20000000200 */
[----:B------:R-:W-:Y:S01]  /*6af0*/  @!PT LDS RZ, [RZ] ;  /* 0x00000000fffff984 */ /* 0x000fe20000000800 */
[----:B------:R-:W-:Y:S01]  /*6b00*/  @!PT LDS RZ, [RZ] ;  /* 0x00000000fffff984 */ /* 0x000fe20000000800 */
[----:B------:R-:W-:Y:S01]  /*6b10*/  @!PT LDS RZ, [RZ] ;  /* 0x00000000fffff984 */ /* 0x000fe20000000800 */
[----:B------:R-:W-:Y:S01]  /*6b20*/  @!PT LDS RZ, [RZ] ;  /* 0x00000000fffff984 */ /* 0x000fe20000000800 */
[----:B------:R2:W-:Y:S07]  /*6b30*/  MEMBAR.ALL.CTA ;  /* 0x0000000000007992 */ /* 0x0005ee0000008000 */
[----:B--2---:R-:W2:Y:S02]  /*6b40*/  FENCE.VIEW.ASYNC.S ;  /* 0x00000000000073c6 */ /* 0x004ea40000000000 */
[----:B--2---:R-:W-:Y:S06]  /*6b50*/  BAR.SYNC.DEFER_BLOCKING 0x1, 0x80 ;  /* 0x0042000000007b1d */ /* 0x004fec0000010000 */
[----:B------:R-:W-:Y:S05]  /*6b60*/  @P0 BRA `(.L_x_103) ;  /* 0x0000000000240947 */ /* 0x000fea0003800000 */
[----:B------:R-:W-:Y:S01]  /*6b70*/  R2UR UR42, R86 ;  /* 0x00000000562a72ca */ /* 0x000fe200000e0000 */
[----:B------:R-:W-:Y:S01]  /*6b80*/  UIADD3 UR6, UP0, UPT, UR58, 0x680, URZ ;  /* 0x000006803a067890 */ /* 0x000fe2000ff1e0ff */
[----:B------:R-:W-:Y:S01]  /*6b90*/  R2UR UR43, R84 ;  /* 0x00000000542b72ca */ /* 0x000fe200000e0000 */
[----:B------:R-:W-:Y:S01]  /*6ba0*/  ULEA UR4, UR57, UR50, 0xd ;  /* 0x0000003239047291 */ /* 0x000fe2000f8e68ff */
[----:B------:R-:W-:Y:S01]  /*6bb0*/  R2UR UR44, R85 ;  /* 0x00000000552c72ca */ /* 0x000fe200000e0000 */
[----:B------:R-:W-:Y:S02]  /*6bc0*/  UIADD3.X UR7, UPT, UPT, URZ, UR59, URZ, UP0, !UPT ;  /* 0x0000003bff077290 */ /* 0x000fe400087fe4ff */
[----:B------:R-:W-:Y:S10]  /*6bd0*/  UIADD3 UR40, UPT, UPT, UR4, 0x400, URZ ;  /* 0x0000040004287890 */ /* 0x000ff4000fffe0ff */
[----:B------:R2:W-:Y:S02]  /*6be0*/  UTMASTG.4D.IM2COL [UR40], [UR6] ;  /* 0x00000028060073b5 */ /* 0x0005e40008058000 */
[----:B--2---:R0:W-:Y:S02]  /*6bf0*/  UTMACMDFLUSH ;  /* 0x00000000000079b7 */ /* 0x0041e40000000000 */
.L_x_103:
[----:B------:R-:W-:Y:S05]  /*6c00*/  BSYNC.RECONVERGENT B0 ;  /* 0x0000000000007941 */ /* 0x000fea0003800200 */
.L_x_102:
[----:B------:R-:W-:Y:S01]  /*6c10*/  UIADD3 UR40, UPT, UPT, UR57, 0x1, URZ ;  /* 0x0000000139287890 */ /* 0x000fe2000fffe0ff */
[----:B------:R-:W-:Y:S03]  /*6c20*/  BSSY.RECONVERGENT B0, `(.L_x_104) ;  /* 0x0000005000007945 */ /* 0x000fe60003800200 */
[----:B------:R-:W-:Y:S04]  /*6c30*/  UISETP.NE.AND UP0, UPT, UR40, 0x3, UPT ;  /* 0x000000032800788c */ /* 0x000fe8000bf05270 */
[----:B------:R-:W-:Y:S01]  /*6c40*/  USEL UR42, UR40, URZ, UP0 ;  /* 0x000000ff282a7287 */ /* 0x000fe20008000000 */
[----:B------:R-:W-:Y:S11]  /*6c50*/  @P0 BRA `(.L_x_105) ;  /* 0x0000000000040947 */ /* 0x000ff60003800000 */
[----:B------:R-:W-:Y:S04]  /*6c60*/  DEPBAR.LE SB0, 0x1 ;  /* 0x000080400000791a */ /* 0x000fe80000000000 */
.L_x_105:
[----:B------:R-:W-:Y:S05]  /*6c70*/  BSYNC.RECONVERGENT B0 ;  /* 0x0000000000007941 */ /* 0x000fea0003800200 */
.L_x_104:
[----:B------:R-:W-:Y:S01]  /*6c80*/  BAR.SYNC.DEFER_BLOCKING 0x1, 0x80 ;  /* 0x0042000000007b1d */ /* 0x000fe20000010000 */
[----:B------:R-:W-:Y:S01]  /*6c90*/  ISETP.NE.AND P1, PT, R88, RZ, PT ;  /* 0x000000ff5800720c */ /* 0x000fe20003f25270 */
[----:B------:R-:W-:Y:S01]  /*6ca0*/  UISETP.NE.AND UP0, UPT, UR53, URZ, UPT ;  /* 0x000000ff3500728c */ /* 0x000fe2000bf05270 */
[----:B-1----:R-:W-:Y:S11]  /*6cb0*/  LEA R3, R43, UR50, 0x3 ;  /* 0x000000322b037c11 */ /* 0x002ff6000f8e18ff */
[----:B------:R-:W-:Y:S01]  /*6cc0*/  @P1 SHF.L.U32 R4, R42, 0x1f, RZ ;  /* 0x0000001f2a041819 */ /* 0x000fe200000006ff */
[----:B------:R-:W-:Y:S06]  /*6cd0*/  BRA.U !UP0, `(.L_x_106) ;  /* 0x0000000108247547 */ /* 0x000fec000b800000 */
[----:B------:R-:W1:Y:S01]  /*6ce0*/  S2R R0, SR_CgaCtaId ;  /* 0x0000000000007919 */ /* 0x000e620000008800 */
[----:B------:R-:W-:Y:S01]  /*6cf0*/  IMAD.U32 R2, RZ, RZ, UR52 ;  /* 0x00000034ff027e24 */ /* 0x000fe2000f8e00ff */
[----:B------:R-:W-:Y:S04]  /*6d00*/  UIADD3 UR52, UPT, UPT, UR52, 0x1, URZ ;  /* 0x0000000134347890 */ /* 0x000fe8000fffe0ff */
[----:B------:R-:W-:Y:S01]  /*6d10*/  @P1 LEA R2, R2, UR50, 0x3 ;  /* 0x0000003202021c11 */ /* 0x000fe2000f8e18ff */
[----:B------:R-:W-:Y:S04]  /*6d20*/  UISETP.NE.AND UP0, UPT, UR52, 0x3, UPT ;  /* 0x000000033400788c */ /* 0x000fe8000bf05270 */
[----:B------:R-:W-:Y:S01]  /*6d30*/  @P1 VIADD R5, R2, 0xd8 ;  /* 0x000000d802051836 */ /* 0x000fe20000000000 */
[----:B------:R-:W-:Y:S04]  /*6d40*/  USEL UR52, UR52, URZ, UP0 ;  /* 0x000000ff34347287 */ /* 0x000fe80008000000 */
[----:B-1----:R-:W-:Y:S04]  /*6d50*/  @P1 PRMT R0, R0, 0x654, R5 ;  /* 0x0000065400001816 */ /* 0x002fe80000000005 */
[----:B------:R1:W-:Y:S04]  /*6d60*/  @P1 SYNCS.ARRIVE.TRANS64.RED.A1T0 RZ, [R0+URZ], RZ ;  /* 0x000000ff00ff19a7 */ /* 0x0003e800081004ff */
.L_x_106:
[----:B------:R-:W2:Y:S01]  /*6d70*/  @P1 SYNCS.PHASECHK.TRANS64.TRYWAIT P0, [R3+URZ+0xc0], R4 ;  /* 0x0000c004030015a7 */ /* 0x000ea200080011ff */
[----:B------:R-:W-:Y:S01]  /*6d80*/  BSSY B1, `(.L_x_107) ;  /* 0x0000017000017945 */ /* 0x000fe20003800000 */
[----:B--2---:R-:W-:Y:S03]  /*6d90*/  @P1 SEL R92, RZ, 0x1, !P0 ;  /* 0x00000001ff5c1807 */ /* 0x004fe60004000000 */
[----:B------:R-:W-:Y:S05]  /*6da0*/  @!P1 BRA `(.L_x_108) ;  /* 0x0000000000509947 */ /* 0x000fea0003800000 */
[----:B------:R-:W-:Y:S01]  /*6db0*/  ISETP.NE.AND P1, PT, R93, RZ, PT ;  /* 0x000000ff5d00720c */ /* 0x000fe20003f25270 */
[----:B------:R-:W-:Y:S01]  /*6dc0*/  BSSY B0, `(.L_x_109) ;  /* 0x000000a000007945 */ /* 0x000fe20003800000 */
[----:B------:R-:W-:Y:S11]  /*6dd0*/  ISETP.NE.AND P0, PT, R92, RZ, PT ;  /* 0x000000ff5c00720c */ /* 0x000ff60003f05270 */
[----:B------:R-:W-:Y:S05]  /*6de0*/  @P1 IMAD R2, R43, 0x800, R78 ;  /* 0x000008002b021824 */ /* 0x000fea00078e024e */
[----:B------:R-:W-:Y:S05]  /*6df0*/  @P1 LEA R2, R2, UR50, 0x2 ;  /* 0x0000003202021c11 */ /* 0x000fea000f8e10ff */
[--C-:B------:R-:W-:Y:S02]  /*6e00*/  @P1 IMAD.IADD R5, R89, 0x1, R2.reuse ;  /* 0x0000000159051824 */ /* 0x100fe400078e0202 */
[----:B-1----:R-:W-:Y:S01]  /*6e10*/  @P1 IMAD.IADD R0, R90, 0x1, R2 ;  /* 0x000000015a001824 */ /* 0x002fe200078e0202 */
[----:B------:R-:W-:Y:S06]  /*6e20*/  @P0 BRA `(.L_x_110) ;  /* 0x00000000000c0947 */ /* 0x000fec0003800000 */
[----:B------:R-:W-:Y:S04]  /*6e30*/  SHF.L.U32 R42, R42, 0x1f, RZ ;  /* 0x0000001f2a2a7819 */ /* 0x000fe800000006ff */
[----:B------:R-:W1:Y:S02]  /*6e40*/  SYNCS.PHASECHK.TRANS64.TRYWAIT P0, [R3+URZ+0xc0], R42 ;  /* 0x0000c02a030075a7 */ /* 0x000e6400080011ff */
[----:B-1----:R-:W-:Y:S05]  /*6e50*/  @!P0 BRA `(.L_x_111) ;  /* 0x0000001400d48947 */ /* 0x002fea0003800000 */
.L_x_110:
[----:B------:R-:W-:Y:S05]  /*6e60*/  BSYNC B0 ;  /* 0x0000000000007941 */ /* 0x000fea0003800000 */
.L_x_109:
[----:B------:R-:W-:Y:S11]  /*6e70*/  ISETP.NE.AND P0, PT, R93, RZ, PT ;  /* 0x000000ff5d00720c */ /* 0x000ff60003f05270 */
[----:B------:R-:W-:Y:S02]  /*6e80*/  @!UPT UIADD3 URZ, UPT, UPT, URZ, URZ, URZ ;  /* 0x000000fffffff290 */ /* 0x000fe4000fffe0ff */
[----:B-1----:R-:W-:Y:S01]  /*6e90*/  @P0 IADD3 R3, PT, PT, R90, R5, RZ ;  /* 0x000000055a030210 */ /* 0x002fe20007ffe0ff */
[----:B------:R-:W-:Y:S05]  /*6ea0*/  @P0 WARPSYNC.ALL ;  /* 0x0000000000000948 */ /* 0x000fea0003800000 */
[----:B------:R2:W3:Y:S04]  /*6eb0*/  @P0 LDSM.16.M88.4 R56, [R2+0x400] ;  /* 0x000400000238083b */ /* 0x0004e80000000200 */
[----:B------:R2:W4:Y:S04]  /*6ec0*/  @P0 LDSM.16.M88.4 R52, [R0+0x400] ;  /* 0x000400000034083b */ /* 0x0005280000000200 */
[----:B------:R2:W1:Y:S04]  /*6ed0*/  @P0 LDSM.16.M88.4 R48, [R5+0x400] ;  /* 0x000400000530083b */ /* 0x0004680000000200 */
[----:B------:R2:W1:Y:S02]  /*6ee0*/  @P0 LDSM.16.M88.4 R44, [R3+0x400] ;  /* 0x00040000032c083b */ /* 0x0004640000000200 */
.L_x_108:
[----:B------:R-:W-:Y:S05]  /*6ef0*/  BSYNC B1 ;  /* 0x0000000000017941 */ /* 0x000fea0003800000 */
.L_x_107:
[----:B--2---:R-:W-:Y:S05]  /*6f00*/  VIADD R3, R34, 0x20 ;  /* 0x0000002022037836 */ /* 0x004fea0000000000 */
[----:B------:R-:W-:Y:S04]  /*6f10*/  SHF.R.U32.HI R3, RZ, 0x15, R3 ;  /* 0x00000015ff037819 */ /* 0x000fe80000011603 */
[----:B------:R-:W-:Y:S11]  /*6f20*/  LOP3.LUT P0, RZ, R3, 0x3, R80, 0x48, !PT ;  /* 0x0000000303ff7812 */ /* 0x000ff60007804850 */
[----:B------:R-:W-:Y:S02]  /*6f30*/  @!UPT UIADD3 URZ, UPT, UPT, URZ, URZ, URZ ;  /* 0x000000fffffff290 */ /* 0x000fe4000fffe0ff */
[----:B------:R-:W-:Y:S05]  /*6f40*/  @!P0 BRA `(.L_x_112) ;  /* 0x0000000000408947 */ /* 0x000fea0003800000 */
[----:B------:R-:W2:Y:S01]  /*6f50*/  LDCU.64 UR8, c[0x4][0x70] ;  /* 0x01000e00ff0877ac */ /* 0x000ea20008000a00 */
[----:B------:R-:W-:Y:S01]  /*6f60*/  MOV R3, 0x0 ;  /* 0x0000000000037802 */ /* 0x000fe20000000f00 */
[----:B------:R-:W-:Y:S02]  /*6f70*/  HFMA2 R12, -RZ, RZ, 0, 5.9604644775390625e-08 ;  /* 0x00000001ff0c7431 */ /* 0x000fe400000001ff */
[----:B------:R-:W-:Y:S02]  /*6f80*/  IMAD.MOV.U32 R8, RZ, RZ, 0x192 ;  /* 0x00000192ff087424 */ /* 0x000fe400078e00ff */
[----:B------:R-:W-:Y:S01]  /*6f90*/  IMAD.MOV.U32 R13, RZ, RZ, RZ ;  /* 0x000000ffff0d7224 */ /* 0x000fe200078e00ff */
[----:B------:R-:W5:Y:S01]  /*6fa0*/  LDCU.64 UR6, c[0x4][0x78] ;  /* 0x01000f00ff0677ac */ /* 0x000f620008000a00 */
[----:B------:R-:W1:Y:S01]  /*6fb0*/  LDC.64 R2, c[0x4][R3] ;  /* 0x0100000003027b82 */ /* 0x000e620000000a00 */
[----:B------:R-:W3:Y:S01]  /*6fc0*/  LDCU.64 UR4, c[0x4][0x10] ;  /* 0x01000200ff0477ac */ /* 0x000ee20008000a00 */
[----:B--2---:R-:W-:Y:S01]  /*6fd0*/  MOV R5, UR9 ;  /* 0x0000000900057c02 */ /* 0x004fe20008000f00 */
[----:B------:R-:W-:Y:S01]  /*6fe0*/  IMAD.U32 R4, RZ, RZ, UR8 ;  /* 0x00000008ff047e24 */ /* 0x000fe2000f8e00ff */
[----:B-----5:R-:W-:Y:S01]  /*6ff0*/  MOV R7, UR7 ;  /* 0x0000000700077c02 */ /* 0x020fe20008000f00 */
[----:B------:R-:W-:Y:S01]  /*7000*/  IMAD.U32 R6, RZ, RZ, UR6 ;  /* 0x00000006ff067e24 */ /* 0x000fe2000f8e00ff */
[----:B---3--:R-:W-:Y:S01]  /*7010*/  MOV R11, UR5 ;  /* 0x00000005000b7c02 */ /* 0x008fe20008000f00 */
[----:B------:R-:W-:Y:S02]  /*7020*/  IMAD.U32 R10, RZ, RZ, UR4 ;  /* 0x00000004ff0a7e24 */ /* 0x000fe4000f8e00ff */
[----:B------:R-:W-:Y:S07]  /*7030*/  LEPC R20, `(.L_x_112) ;  /* 0x000000001014794e */ /* 0x000fee0000000000 */
[----:B-1--4-:R-:W-:Y:S05]  /*7040*/  CALL.ABS.NOINC R2 ;  /* 0x0000000002007343 */ /* 0x012fea0003c00000 */
.L_x_112:
[----:B------:R-:W-:Y:S01]  /*7050*/  ISETP.NE.AND P0, PT, R79, RZ, PT ;  /* 0x000000ff4f00720c */ /* 0x000fe20003f05270 */
[----:B------:R-:W-:Y:S05]  /*7060*/  WARPSYNC.ALL ;  /* 0x0000000000007948 */ /* 0x000fea0003800000 */
[----:B------:R-:W-:Y:S01]  /*7070*/  R2UR UR4, R34 ;  /* 0x00000000220472ca */ /* 0x000fe200000e0000 */
[----:B------:R-:W-:Y:S01]  /*7080*/  BSSY.RECONVERGENT B0, `(.L_x_113) ;  /* 0x0000063000007945 */ /* 0x000fe20003800200 */
[----:B------:R-:W-:Y:S01]  /*7090*/  R2UR UR5, R91 ;  /* 0x000000005b0572ca */ /* 0x000fe200000e0000 */
[----:B------:R-:W-:Y:S01]  /*70a0*/  IMAD.U32 R91, RZ, RZ, UR42 ;  /* 0x0000002aff5b7e24 */ /* 0x000fe2000f8e00ff */
[----:B-1-3--:R-:W-:Y:S02]  /*70b0*/  LOP3.LUT R0, R56, 0xffffe000, RZ, 0xc0, !PT ;  /* 0xffffe00038007812 */ /* 0x00afe400078ec0ff */
[----:B------:R-:W-:Y:S01]  /*70c0*/  LOP3.LUT R2, R57, 0xffffe000, RZ, 0xc0, !PT ;  /* 0xffffe00039027812 */ /* 0x000fe200078ec0ff */
[----:B------:R-:W-:Y:S01]  /*70d0*/  IMAD R91, R91, 0x800, R78 ;  /* 0x000008005b5b7824 */ /* 0x000fe200078e024e */
[----:B------:R-:W-:Y:S02]  /*70e0*/  LOP3.LUT R3, R58, 0xffffe000, RZ, 0xc0, !PT ;  /* 0xffffe0003a037812 */ /* 0x000fe400078ec0ff */
[----:B------:R-:W-:Y:S02]  /*70f0*/  LOP3.LUT R20, R59, 0xffffe000, RZ, 0xc0, !PT ;  /* 0xffffe0003b147812 */ /* 0x000fe400078ec0ff */
[----:B----4-:R-:W-:Y:S01]  /*7100*/  LOP3.LUT R21, R52, 0xffffe000, RZ, 0xc0, !PT ;  /* 0xffffe00034157812 */ /* 0x010fe200078ec0ff */
[----:B------:R-:W1:Y:S01]  /*7110*/  LDTM.16dp128bit.x8 R4, tmem[UR4+0x20] ;  /* 0x00002004000479ee */ /* 0x000e620008180000 */
[----:B------:R-:W-:Y:S01]  /*7120*/  LOP3.LUT R36, R53, 0xffffe000, RZ, 0xc0, !PT ;  /* 0xffffe00035247812 */ /* 0x000fe200078ec0ff */
[----:B------:R-:W-:Y:S01]  /*7130*/  UIADD3 UR5, UPT, UPT, UR5, 0x120, URZ ;  /* 0x0000012005057890 */ /* 0x000fe2000fffe0ff */
[----:B------:R-:W-:Y:S01]  /*7140*/  LOP3.LUT R37, R54, 0xffffe000, RZ, 0xc0, !PT ;  /* 0xffffe00036257812 */ /* 0x000fe200078ec0ff */
[----:B------:R-:W-:Y:S01]  /*7150*/  NOP ;  /* 0x0000000000007918 */ /* 0x000fe20000000000 */
[----:B------:R-:W-:Y:S01]  /*7160*/  LOP3.LUT R38, R55, 0xffffe000, RZ, 0xc0, !PT ;  /* 0xffffe00037267812 */ /* 0x000fe200078ec0ff */
[----:B------:R-:W-:Y:S01]  /*7170*/  UPRMT UR5, UR45, 0x654, UR5 ;  /* 0x000006542d057896 */ /* 0x000fe20008000005 */
[----:B------:R-:W-:Y:S02]  /*7180*/  LOP3.LUT R39, R48, 0xffffe000, RZ, 0xc0, !PT ;  /* 0xffffe00030277812 */ /* 0x000fe400078ec0ff */
[----:B------:R-:W-:Y:S02]  /*7190*/  LOP3.LUT R40, R49, 0xffffe000, RZ, 0xc0, !PT ;  /* 0xffffe00031287812 */ /* 0x000fe400078ec0ff */
[----:B------:R-:W-:Y:S02]  /*71a0*/  LOP3.LUT R41, R50, 0xffffe000, RZ, 0xc0, !PT ;  /* 0xffffe00032297812 */ /* 0x000fe400078ec0ff */
[----:B------:R-:W-:Y:S02]  /*71b0*/  LOP3.LUT R42, R51, 0xffffe000, RZ, 0xc0, !PT ;  /* 0xffffe000332a7812 */ /* 0x000fe400078ec0ff */
[----:B------:R-:W-:Y:S01]  /*71c0*/  LOP3.LUT R43, R44, 0xffffe000, RZ, 0xc0, !PT ;  /* 0xffffe0002c2b7812 */ /* 0x000fe200078ec0ff */
[----:B-1----:R-:W-:Y:S01]  /*71d0*/  SYNCS.ARRIVE.TRANS64.RED.A1T0 RZ, [UR5], RZ ;  /* 0x000000ffffff79a7 */ /* 0x002fe20008100405 */
[----:B------:R-:W-:Y:S02]  /*71e0*/  LOP3.LUT R44, R45, 0xffffe000, RZ, 0xc0, !PT ;  /* 0xffffe0002d2c7812 */ /* 0x000fe400078ec0ff */
[----:B------:R-:W-:Y:S02]  /*71f0*/  LEA R91, R91, UR50, 0x2 ;  /* 0x000000325b5b7c11 */ /* 0x000fe4000f8e10ff */
[----:B------:R-:W-:Y:S02]  /*7200*/  LOP3.LUT R45, R46, 0xffffe000, RZ, 0xc0, !PT ;  /* 0xffffe0002e2d7812 */ /* 0x000fe400078ec0ff */
[----:B------:R-:W-:Y:S01]  /*7210*/  LOP3.LUT R46, R47, 0xffffe000, RZ, 0xc0, !PT ;  /* 0xffffe0002f2e7812 */ /* 0x000fe200078ec0ff */
[C---:B------:R-:W-:Y:S01]  /*7220*/  FMUL R4, R33.reuse, R4 ;  /* 0x0000000421047220 */ /* 0x040fe20000400000 */
[C-C-:B------:R-:W-:Y:S01]  /*7230*/  IADD3 R92, PT, PT, R90.reuse, 0x400, R91.reuse ;  /* 0x000004005a5c7810 */ /* 0x140fe20007ffe05b */
[----:B------:R-:W-:Y:S01]  /*7240*/  FMUL R5, R33, R5 ;  /* 0x0000000521057220 */ /* 0x000fe20000400000 */
[----:B------:R-:W-:Y:S01]  /*7250*/  IADD3 R89, PT, PT, R89, 0x400, R91 ;  /* 0x0000040059597810 */ /* 0x000fe20007ffe05b */
[C---:B------:R-:W-:Y:S01]  /*7260*/  FMUL R6, R33.reuse, R6 ;  /* 0x0000000621067220 */ /* 0x040fe20000400000 */
[----:B------:R-:W-:Y:S01]  /*7270*/  FMUL R7, R33, R7 ;  /* 0x0000000721077220 */ /* 0x000fe20000400000 */
[----:B------:R-:W-:Y:S01]  /*7280*/  FFMA R4, R35, R0, R4 ;  /* 0x0000000023047223 */ /* 0x000fe20000000004 */
[----:B------:R-:W-:Y:S01]  /*7290*/  FMUL R8, R33, R8 ;  /* 0x0000000821087220 */ /* 0x000fe20000400000 */
[----:B------:R-:W-:Y:S01]  /*72a0*/  FFMA R5, R35, R2, R5 ;  /* 0x0000000223057223 */ /* 0x000fe20000000005 */
[----:B------:R-:W-:Y:S01]  /*72b0*/  FMUL R9, R33, R9 ;  /* 0x0000000921097220 */ /* 0x000fe20000400000 */
[----:B------:R-:W-:Y:S01]  /*72c0*/  FFMA R6, R35, R3, R6 ;  /* 0x0000000323067223 */ /* 0x000fe20000000006 */
[----:B------:R-:W-:Y:S01]  /*72d0*/  F2FP.TF32.F32.PACK_B R4, R4 ;  /* 0x00000004ff04723e */ /* 0x000fe200024050ff */
[----:B------:R-:W-:Y:S01]  /*72e0*/  FMUL R10, R33, R10 ;  /* 0x0000000a210a7220 */ /* 0x000fe20000400000 */
[----:B------:R-:W-:Y:S01]  /*72f0*/  F2FP.TF32.F32.PACK_B R5, R5 ;  /* 0x00000005ff05723e */ /* 0x000fe200024050ff */
[----:B------:R-:W-:Y:S01]  /*7300*/  FFMA R7, R35, R20, R7 ;  /* 0x0000001423077223 */ /* 0x000fe20000000007 */
[----:B------:R-:W-:Y:S01]  /*7310*/  FMUL R11, R33, R11 ;  /* 0x0000000b210b7220 */ /* 0x000fe20000400000 */
        /* <DEDUP_REMOVED lines=8> */
[----:B------:R-:W-:Y:S01]  /*73a0*/  F2FP.TF32.F32.PACK_B R6, R6 ;  /* 0x00000006ff06723e */ /* 0x000fe200024050ff */
[----:B------:R-:W-:Y:S01]  /*73b0*/  FFMA R12, R35, R39, R12 ;  /* 0x00000027230c7223 */ /* 0x000fe2000000000c */
[----:B------:R-:W-:Y:S01]  /*73c0*/  F2FP.TF32.F32.PACK_B R7, R7 ;  /* 0x00000007ff07723e */ /* 0x000fe200024050ff */
[----:B------:R-:W-:Y:S01]  /*73d0*/  FMUL R16, R33, R16 ;  /* 0x0000001021107220 */ /* 0x000fe20000400000 */
[----:B------:R-:W-:Y:S01]  /*73e0*/  FFMA R13, R35, R40, R13 ;  /* 0x00000028230d7223 */ /* 0x000fe2000000000d */
[----:B------:R-:W-:Y:S01]  /*73f0*/  FMUL R17, R33, R17 ;  /* 0x0000001121117220 */ /* 0x000fe20000400000 */
[----:B------:R-:W-:Y:S01]  /*7400*/  FFMA R14, R35, R41, R14 ;  /* 0x00000029230e7223 */ /* 0x000fe2000000000e */
[----:B------:R1:W-:Y:S01]  /*7410*/  STSM.16.M88.4 [R91+0x400], R4 ;  /* 0x000400045b007844 */ /* 0x0003e20000000200 */
[----:B------:R-:W-:Y:S01]  /*7420*/  FMUL R18, R33, R18 ;  /* 0x0000001221127220 */ /* 0x000fe20000400000 */
[----:B------:R-:W-:Y:S01]  /*7430*/  FFMA R15, R35, R42, R15 ;  /* 0x0000002a230f7223 */ /* 0x000fe2000000000f */
[----:B------:R-:W-:Y:S01]  /*7440*/  FMUL R19, R33, R19 ;  /* 0x0000001321137220 */ /* 0x000fe20000400000 */
[----:B------:R-:W-:Y:S01]  /*7450*/  F2FP.TF32.F32.PACK_B R8, R8 ;  /* 0x00000008ff08723e */ /* 0x000fe200024050ff */
[C---:B------:R-:W-:Y:S01]  /*7460*/  FFMA R16, R35.reuse, R43, R16 ;  /* 0x0000002b23107223 */ /* 0x040fe20000000010 */
[----:B------:R-:W-:Y:S01]  /*7470*/  F2FP.TF32.F32.PACK_B R9, R9 ;  /* 0x00000009ff09723e */ /* 0x000fe200024050ff */
[C---:B------:R-:W-:Y:S01]  /*7480*/  FFMA R17, R35.reuse, R44, R17 ;  /* 0x0000002c23117223 */ /* 0x040fe20000000011 */
[----:B------:R-:W-:Y:S01]  /*7490*/  F2FP.TF32.F32.PACK_B R10, R10 ;  /* 0x0000000aff0a723e */ /* 0x000fe200024050ff */
[C---:B------:R-:W-:Y:S01]  /*74a0*/  FFMA R18, R35.reuse, R45, R18 ;  /* 0x0000002d23127223 */ /* 0x040fe20000000012 */
[----:B------:R-:W-:Y:S01]  /*74b0*/  F2FP.TF32.F32.PACK_B R11, R11 ;  /* 0x0000000bff0b723e */ /* 0x000fe200024050ff */
[----:B------:R-:W-:Y:S01]  /*74c0*/  FFMA R19, R35, R46, R19 ;  /* 0x0000002e23137223 */ /* 0x000fe20000000013 */
[----:B------:R-:W-:Y:S01]  /*74d0*/  F2FP.TF32.F32.PACK_B R12, R12 ;  /* 0x0000000cff0c723e */ /* 0x000fe200024050ff */
[----:B------:R-:W-:Y:S01]  /*74e0*/  IMAD.IADD R90, R90, 0x1, R89 ;  /* 0x000000015a5a7824 */ /* 0x000fe200078e0259 */
[----:B------:R-:W-:Y:S01]  /*74f0*/  F2FP.TF32.F32.PACK_B R13, R13 ;  /* 0x0000000dff0d723e */ /* 0x000fe200024050ff */
[----:B------:R1:W-:Y:S01]  /*7500*/  STSM.16.M88.4 [R92], R8 ;  /* 0x000000085c007844 */ /* 0x0003e20000000200 */
        /* <DEDUP_REMOVED lines=21> */
[----:B------:R-:W-:Y:S02]  /*7660*/  UIADD3 UR9, UPT, UPT, UR41, 0x20, URZ ;  /* 0x0000002029097890 */ /* 0x000fe4000fffe0ff */
[----:B------:R-:W-:Y:S02]  /*7670*/  UIADD3 UR8, UPT, UPT, UR4, 0x400, URZ ;  /* 0x0000040004087890 */ /* 0x000fe4000fffe0ff */
[----:B------:R-:W-:Y:S09]  /*7680*/  UIADD3.X UR7, UPT, UPT, URZ, UR59, URZ, UP0, !UPT ;  /* 0x0000003bff077290 */ /* 0x000ff200087fe4ff */
[----:B------:R2:W-:Y:S02]  /*7690*/  UTMASTG.4D.IM2COL [UR8], [UR6] ;  /* 0x00000008060073b5 */ /* 0x0005e40008058000 */
[----:B--2---:R0:W-:Y:S02]  /*76a0*/  UTMACMDFLUSH ;  /* 0x00000000000079b7 */ /* 0x0041e40000000000 */
.L_x_114:
[----:B------:R-:W-:Y:S05]  /*76b0*/  BSYNC.RECONVERGENT B0 ;  /* 0x0000000000007941 */ /* 0x000fea0003800200 */
.L_x_113:
[----:B------:R-:W-:Y:S01]  /*76c0*/  UIADD3 UR42, UPT, UPT, UR42, 0x1, URZ ;  /* 0x000000012a2a7890 */ /* 0x000fe2000fffe0ff */
[----:B------:R-:W-:Y:S03]  /*76d0*/  BSSY.RECONVERGENT B0, `(.L_x_115) ;  /* 0x0000008000007945 */ /* 0x000fe60003800200 */
[----:B------:R-:W-:Y:S04]  /*76e0*/  UISETP.NE.AND UP0, UPT, UR42, 0x3, UPT ;  /* 0x000000032a00788c */ /* 0x000fe8000bf05270 */
[----:B------:R-:W-:Y:S02]  /*76f0*/  UISETP.EQ.XOR UP1, UPT, UR40, 0x3, !UP0 ;  /* 0x000000032800788c */ /* 0x000fe4000c722a70 */
[----:B------:R-:W-:Y:S02]  /*7700*/  USEL UR57, UR42, URZ, UP0 ;  /* 0x000000ff2a397287 */ /* 0x000fe40008000000 */
[----:B------:R-:W-:Y:S04]  /*7710*/  USEL UR4, URZ, 0x1, !UP1 ;  /* 0x00000001ff047887 */ /* 0x000fe8000c800000 */
[----:B------:R-:W-:Y:S01]  /*7720*/  ULOP3.LUT UR54, UR54, UR4, URZ, 0x3c, !UPT ;  /* 0x0000000436367292 */ /* 0x000fe2000f8e3cff */
[----:B------:R-:W-:Y:S11]  /*7730*/  @P0 BRA `(.L_x_116) ;  /* 0x0000000000040947 */ /* 0x000ff60003800000 */
[----:B------:R-:W-:Y:S04]  /*7740*/  DEPBAR.LE SB0, 0x1 ;  /* 0x000080400000791a */ /* 0x000fe80000000000 */
.L_x_116:
[----:B------:R-:W-:Y:S05]  /*7750*/  BSYNC.RECONVERGENT B0 ;  /* 0x0000000000007941 */ /* 0x000fea0003800200 */
.L_x_115:
[----:B------:R-:W-:Y:S01]  /*7760*/  BAR.SYNC.DEFER_BLOCKING 0x1, 0x80 ;  /* 0x0042000000007b1d */ /* 0x000fe20000010000 */
[----:B------:R-:W-:Y:S01]  /*7770*/  UISETP.NE.AND UP0, UPT, UR53, -0x2, UPT ;  /* 0xfffffffe3500788c */ /* 0x000fe2000bf05270 */
[----:B------:R-:W-:Y:S08]  /*7780*/  IADD3 R0, PT, PT, R30, 0x1, RZ ;  /* 0x000000011e007810 */ /* 0x000ff00007ffe0ff */
[----:B------:R-:W-:Y:S05]  /*7790*/  BRA.U !UP0, `(.L_x_117) ;  /* 0x0000000108287547 */ /* 0x000fea000b800000 */
[----:B------:R-:W2:Y:S01]  /*77a0*/  S2R R2, SR_CgaCtaId ;  /* 0x0000000000027919 */ /* 0x000ea20000008800 */
[----:B------:R-:W-:Y:S01]  /*77b0*/  ISETP.NE.AND P0, PT, R88, RZ, PT ;  /* 0x000000ff5800720c */ /* 0x000fe20003f05270 */
[----:B------:R-:W-:Y:S01]  /*77c0*/  IMAD.U32 R3, RZ, RZ, UR52 ;  /* 0x00000034ff037e24 */ /* 0x000fe2000f8e00ff */
[----:B------:R-:W-:Y:S04]  /*77d0*/  UIADD3 UR52, UPT, UPT, UR52, 0x1, URZ ;  /* 0x0000000134347890 */ /* 0x000fe8000fffe0ff */
[----:B------:R-:W-:Y:S04]  /*77e0*/  UISETP.NE.AND UP0, UPT, UR52, 0x3, UPT ;  /* 0x000000033400788c */ /* 0x000fe8000bf05270 */
[----:B------:R-:W-:Y:S03]  /*77f0*/  USEL UR52, UR52, URZ, UP0 ;  /* 0x000000ff34347287 */ /* 0x000fe60008000000 */
[----:B------:R-:W-:Y:S05]  /*7800*/  @P0 LEA R3, R3, UR50, 0x3 ;  /* 0x0000003203030c11 */ /* 0x000fea000f8e18ff */
[----:B------:R-:W-:Y:S05]  /*7810*/  @P0 VIADD R3, R3, 0xd8 ;  /* 0x000000d803030836 */ /* 0x000fea0000000000 */
[----:B--2---:R-:W-:Y:S04]  /*7820*/  @P0 PRMT R2, R2, 0x654, R3 ;  /* 0x0000065402020816 */ /* 0x004fe80000000003 */
[----:B------:R2:W-:Y:S03]  /*7830*/  @P0 SYNCS.ARRIVE.TRANS64.RED.A1T0 RZ, [R2+URZ], RZ ;  /* 0x000000ff02ff09a7 */ /* 0x0005e600081004ff */
.L_x_117:
[----:B------:R-:W-:Y:S01]  /*7840*/  ISETP.NE.AND P1, PT, R83, RZ, PT ;  /* 0x000000ff5300720c */ /* 0x000fe20003f25270 */
[----:B------:R-:W-:Y:S01]  /*7850*/  UIADD3 UR53, UPT, UPT, UR53, 0x2, URZ ;  /* 0x0000000235357890 */ /* 0x000fe2000fffe0ff */
[----:B------:R-:W-:Y:S01]  /*7860*/  ISETP.NE.AND P0, PT, R0, 0x2, PT ;  /* 0x000000020000780c */ /* 0x000fe20003f05270 */
[----:B------:R-:W-:Y:S01]  /*7870*/  UMOV UR60, UR51 ;  /* 0x00000033003c7c82 */ /* 0x000fe20008000000 */
[----:B------:R-:W-:Y:S01]  /*7880*/  LOP3.LUT R76, R76, 0x1, RZ, 0x3c, !PT ;  /* 0x000000014c4c7812 */ /* 0x000fe200078e3cff */
[----:B-1----:R-:W-:Y:S01]  /*7890*/  IMAD.IADD R18, R29, 0x1, R70 ;  /* 0x000000011d127824 */ /* 0x002fe200078e0246 */
[----:B--2---:R-:W-:Y:S01]  /*78a0*/  SEL R2, RZ, 0x1, P0 ;  /* 0x00000001ff027807 */ /* 0x004fe20000000000 */
[----:B------:R-:W-:Y:S01]  /*78b0*/  IMAD.IADD R19, R31, 0x1, R72 ;  /* 0x000000011f137824 */ /* 0x000fe200078e0248 */
[----:B------:R-:W-:Y:S02]  /*78c0*/  SEL R30, R0, RZ, P0 ;  /* 0x000000ff001e7207 */ /* 0x000fe40000000000 */
[----:B------:R-:W-:Y:S03]  /*78d0*/  LOP3.LUT R77, R77, R2, RZ, 0x3c, !PT ;  /* 0x000000024d4d7212 */ /* 0x000fe600078e3cff */
[----:B------:R-:W-:Y:S05]  /*78e0*/  @P1 BRA `(.L_x_118) ;  /* 0xffffffdc00201947 */ /* 0x000fea000383ffff */
[----:B------:R-:W-:-:S09]  /*78f0*/  UISETP.NE.AND UP0, UPT, UR56, URZ, UPT ;  /* 0x000000ff3800728c */ /* 0x000fd2000bf05270 */
[----:B------:R-:W-:Y:S05]  /*7900*/  BRA.U !UP0, `(.L_x_119) ;  /* 0x0000000108487547 */ /* 0x000fea000b800000 */
[----:B------:R-:W1:Y:S02]  /*7910*/  LDCU.64 UR4, c[0x0][0x890] ;  /* 0x00011200ff0477ac */ /* 0x000e640008000a00 */
[----:B-1----:R-:W-:-:S04]  /*7920*/  UISETP.NE.U32.AND UP0, UPT, UR4, URZ, UPT ;  /* 0x000000ff0400728c */ /* 0x002fc8000bf05070 */
[----:B------:R-:W-:-:S09]  /*7930*/  UISETP.NE.AND.EX UP0, UPT, UR5, URZ, UPT, UP0 ;  /* 0x000000ff0500728c */ /* 0x000fd2000bf05300 */
[----:B------:R-:W-:Y:S05]  /*7940*/  BRA.U UP0, `(.L_x_120) ;  /* 0x00000001000c7547 */ /* 0x000fea000b800000 */
[----:B------:R-:W-:-:S13]  /*7950*/  FSETP.NEU.AND P0, PT, R35, RZ, PT ;  /* 0x000000ff2300720b */ /* 0x000fda0003f0d000 */
[----:B------:R-:W-:Y:S05]  /*7960*/  @!P0 EXIT ;  /* 0x000000000000894d */ /* 0x000fea0003800000 */
[----:B------:R-:W-:Y:S05]  /*7970*/  BRA `(.L_x_119) ;  /* 0x00000000002c7947 */ /* 0x000fea0003800000 */
.L_x_120:
[----:B------:R-:W-:Y:S01]  /*7980*/  ISETP.NE.AND P0, PT, R87, RZ, PT ;  /* 0x000000ff5700720c */ /* 0x000fe20003f05270 */
[----:B------:R-:W-:-:S12]  /*7990*/  BSSY.RECONVERGENT B0, `(.L_x_119) ;  /* 0x0000009000007945 */ /* 0x000fd80003800200 */
[----:B------:R-:W-:Y:S05]  /*79a0*/  @P0 BRA `(.L_x_121) ;  /* 0x0000000000140947 */ /* 0x000fea0003800000 */
[----:B------:R-:W1:Y:S02]  /*79b0*/  LDCU.64 UR4, c[0x0][0x888] ;  /* 0x00011100ff0477ac */ /* 0x000e640008000a00 */
[----:B-1----:R-:W-:-:S04]  /*79c0*/  ISETP.NE.U32.AND P0, PT, RZ, UR4, PT ;  /* 0x00000004ff007c0c */ /* 0x002fc8000bf05070 */
[----:B------:R-:W-:-:S13]  /*79d0*/  ISETP.NE.AND.EX P0, PT, RZ, UR5, PT, P0 ;  /* 0x00000005ff007c0c */ /* 0x000fda000bf05300 */
[----:B------:R-:W-:Y:S05]  /*79e0*/  @!P0 EXIT ;  /* 0x000000000000894d */ /* 0x000fea0003800000 */
[----:B------:R-:W-:Y:S05]  /*79f0*/  BRA `(.L_x_122) ;  /* 0x0000000000087947 */ /* 0x000fea0003800000 */
.L_x_121:
[----:B------:R-:W-:-:S13]  /*7a00*/  FSETP.NEU.AND P0, PT, R35, RZ, PT ;  /* 0x000000ff2300720b */ /* 0x000fda0003f0d000 */
[----:B------:R-:W-:Y:S05]  /*7a10*/  @!P0 EXIT ;  /* 0x000000000000894d */ /* 0x000fea0003800000 */
.L_x_122:
[----:B------:R-:W-:Y:S05]  /*7a20*/  BSYNC.RECONVERGENT B0 ;  /* 0x0000000000007941 */ /* 0x000fea0003800200 */
.L_x_119:
[----:B------:R-:W-:Y:S01]  /*7a30*/  ULEA UR4, UR52, UR50, 0x3 ;  /* 0x0000003234047291 */ /* 0x000fe2000f8e18ff */
[----:B------:R-:W-:-:S04]  /*7a40*/  DEPBAR.LE SB0, 0x0 ;  /* 0x000080000000791a */ /* 0x000fc80000000000 */
[----:B------:R-:W-:-:S04]  /*7a50*/  UIADD3 UR4, UPT, UPT, UR4, 0xd8, URZ ;  /* 0x000000d804047890 */ /* 0x000fc8000fffe0ff */
[----:B------:R-:W-:-:S09]  /*7a60*/  UPRMT UR4, UR45, 0x654, UR4 ;  /* 0x000006542d047896 */ /* 0x000fd20008000004 */
[----:B------:R-:W-:Y:S01]  /*7a70*/  SYNCS.ARRIVE.TRANS64.RED.A1T0 RZ, [UR4], RZ ;  /* 0x000000ffffff79a7 */ /* 0x000fe20008100404 */
[----:B------:R-:W-:Y:S05]  /*7a80*/  EXIT ;  /* 0x000000000000794d */ /* 0x000fea0003800000 */
.L_x_25:
[----:B------:R-:W-:Y:S07]  /*7a90*/  MOV R2, UR17 ;  /* 0x0000001100027c02 */ /* 0x000fee0008000f00 */
.L_x_123:
[----:B-1----:R1:W2:Y:S02]  /*7aa0*/  SYNCS.PHASECHK.TRANS64.TRYWAIT P1, [R2+URZ+0x60], R5 ;  /* 0x00006005020075a7 */ /* 0x0022a400080211ff */
[----:B--2---:R-:W-:Y:S05]  /*7ab0*/  @!P1 NANOSLEEP.SYNCS 0x989680 ;  /* 0x009896800000995d */ /* 0x004fea0003900000 */
[----:B------:R-:W2:Y:S02]  /*7ac0*/  @!P1 SYNCS.PHASECHK.TRANS64 P1, [R2+URZ+0x60], R5 ;  /* 0x00006005020095a7 */ /* 0x000ea400080210ff */
[----:B--2---:R-:W-:Y:S05]  /*7ad0*/  @!P1 BRA `(.L_x_123) ;  /* 0xfffffffc00f09947 */ /* 0x004fea000383ffff */
[----:B------:R-:W-:Y:S05]  /*7ae0*/  BRA `(.L_x_24) ;  /* 0xffffff9c00dc7947 */ /* 0x000fea000383ffff */
.L_x_32:
[----:B------:R-:W-:Y:S07]  /*7af0*/  MOV R2, UR25 ;  /* 0x0000001900027c02 */ /* 0x000fee0008000f00 */
.L_x_124:
[----:B-1----:R1:W2:Y:S02]  /*7b00*/  SYNCS.PHASECHK.TRANS64.TRYWAIT P0, [R2+URZ+0x60], R5 ;  /* 0x00006005020075a7 */ /* 0x0022a400080011ff */
[----:B--2---:R-:W-:Y:S05]  /*7b10*/  @!P0 NANOSLEEP.SYNCS 0x989680 ;  /* 0x009896800000895d */ /* 0x004fea0003900000 */
[----:B------:R-:W2:Y:S02]  /*7b20*/  @!P0 SYNCS.PHASECHK.TRANS64 P0, [R2+URZ+0x60], R5 ;  /* 0x00006005020085a7 */ /* 0x000ea400080010ff */
[----:B--2---:R-:W-:Y:S05]  /*7b30*/  @!P0 BRA `(.L_x_124) ;  /* 0xfffffffc00f08947 */ /* 0x004fea000383ffff */
[----:B------:R-:W-:Y:S05]  /*7b40*/  BRA `(.L_x_31) ;  /* 0xffffffa4006c7947 */ /* 0x000fea000383ffff */
.L_x_37:
[----:B-1----:R-:W-:-:S07]  /*7b50*/  MOV R2, UR30 ;  /* 0x0000001e00027c02 */ /* 0x002fce0008000f00 */
.L_x_125:
[----:B-1----:R1:W2:Y:S02]  /*7b60*/  SYNCS.PHASECHK.TRANS64.TRYWAIT P0, [R2+URZ+0x100], R3 ;  /* 0x00010003020075a7 */ /* 0x0022a400080011ff */
[----:B--2---:R-:W-:Y:S05]  /*7b70*/  @!P0 NANOSLEEP.SYNCS 0x989680 ;  /* 0x009896800000895d */ /* 0x004fea0003900000 */
[----:B------:R-:W2:Y:S02]  /*7b80*/  @!P0 SYNCS.PHASECHK.TRANS64 P0, [R2+URZ+0x100], R3 ;  /* 0x00010003020085a7 */ /* 0x000ea400080010ff */
[----:B--2---:R-:W-:Y:S05]  /*7b90*/  @!P0 BRA `(.L_x_125) ;  /* 0xfffffffc00f08947 */ /* 0x004fea000383ffff */
[----:B------:R-:W-:Y:S05]  /*7ba0*/  BRA `(.L_x_126) ;  /* 0xffffffa8005c7947 */ /* 0x000fea000383ffff */
.L_x_41:
[----:B------:R-:W-:-:S07]  /*7bb0*/  MOV R0, UR4 ;  /* 0x0000000400007c02 */ /* 0x000fce0008000f00 */
.L_x_127:
[----:B-1----:R1:W2:Y:S02]  /*7bc0*/  SYNCS.PHASECHK.TRANS64.TRYWAIT P0, [R0+URZ], R3 ;  /* 0x00000003000075a7 */ /* 0x0022a400080011ff */
[----:B--2---:R-:W-:Y:S05]  /*7bd0*/  @!P0 NANOSLEEP.SYNCS 0x989680 ;  /* 0x009896800000895d */ /* 0x004fea0003900000 */
[----:B------:R-:W2:Y:S02]  /*7be0*/  @!P0 SYNCS.PHASECHK.TRANS64 P0, [R0+URZ], R3 ;  /* 0x00000003000085a7 */ /* 0x000ea400080010ff */
[----:B--2---:R-:W-:Y:S05]  /*7bf0*/  @!P0 BRA `(.L_x_127) ;  /* 0xfffffffc00f08947 */ /* 0x004fea000383ffff */
[----:B------:R-:W-:Y:S05]  /*7c00*/  BRA `(.L_x_128) ;  /* 0xffffffac00b07947 */ /* 0x000fea000383ffff */
.L_x_42:
[----:B------:R-:W-:-:S07]  /*7c10*/  MOV R0, UR4 ;  /* 0x0000000400007c02 */ /* 0x000fce0008000f00 */
.L_x_129:
[----:B-1----:R1:W2:Y:S02]  /*7c20*/  SYNCS.PHASECHK.TRANS64.TRYWAIT P0, [R0+URZ], R3 ;  /* 0x00000003000075a7 */ /* 0x0022a400080011ff */
[----:B--2---:R-:W-:Y:S05]  /*7c30*/  @!P0 NANOSLEEP.SYNCS 0x989680 ;  /* 0x009896800000895d */ /* 0x004fea0003900000 */
[----:B------:R-:W2:Y:S02]  /*7c40*/  @!P0 SYNCS.PHASECHK.TRANS64 P0, [R0+URZ], R3 ;  /* 0x00000003000085a7 */ /* 0x000ea400080010ff */
[----:B--2---:R-:W-:Y:S05]  /*7c50*/  @!P0 BRA `(.L_x_129) ;  /* 0xfffffffc00f08947 */ /* 0x004fea000383ffff */
[----:B------:R-:W-:Y:S05]  /*7c60*/  BRA `(.L_x_130) ;  /* 0xffffffac00bc7947 */ /* 0x000fea000383ffff */
.L_x_43:
[----:B------:R-:W-:-:S07]  /*7c70*/  MOV R0, UR4 ;  /* 0x0000000400007c02 */ /* 0x000fce0008000f00 */
.L_x_131:
[----:B-1----:R1:W2:Y:S02]  /*7c80*/  SYNCS.PHASECHK.TRANS64.TRYWAIT P0, [R0+URZ], R3 ;  /* 0x00000003000075a7 */ /* 0x0022a400080011ff */
[----:B--2---:R-:W-:Y:S05]  /*7c90*/  @!P0 NANOSLEEP.SYNCS 0x989680 ;  /* 0x009896800000895d */ /* 0x004fea0003900000 */
[----:B------:R-:W2:Y:S02]  /*7ca0*/  @!P0 SYNCS.PHASECHK.TRANS64 P0, [R0+URZ], R3 ;  /* 0x00000003000085a7 */ /* 0x000ea400080010ff */
[----:B--2---:R-:W-:Y:S05]  /*7cb0*/  @!P0 BRA `(.L_x_131) ;  /* 0xfffffffc00f08947 */ /* 0x004fea000383ffff */
[----:B------:R-:W-:Y:S05]  /*7cc0*/  BRA `(.L_x_132) ;  /* 0xffffffac00c87947 */ /* 0x000fea000383ffff */
.L_x_44:
[----:B------:R-:W-:-:S07]  /*7cd0*/  MOV R0, UR4 ;  /* 0x0000000400007c02 */ /* 0x000fce0008000f00 */
.L_x_133:
[----:B-1----:R1:W2:Y:S02]  /*7ce0*/  SYNCS.PHASECHK.TRANS64.TRYWAIT P0, [R0+URZ], R3 ;  /* 0x00000003000075a7 */ /* 0x0022a400080011ff */
[----:B--2---:R-:W-:Y:S05]  /*7cf0*/  @!P0 NANOSLEEP.SYNCS 0x989680 ;  /* 0x009896800000895d */ /* 0x004fea0003900000 */
[----:B------:R-:W2:Y:S02]  /*7d00*/  @!P0 SYNCS.PHASECHK.TRANS64 P0, [R0+URZ], R3 ;  /* 0x00000003000085a7 */ /* 0x000ea400080010ff */
[----:B--2---:R-:W-:Y:S05]  /*7d10*/  @!P0 BRA `(.L_x_133) ;  /* 0xfffffffc00f08947 */ /* 0x004fea000383ffff */
[----:B------:R-:W-:Y:S05]  /*7d20*/  BRA `(.L_x_134) ;  /* 0xffffffac00d47947 */ /* 0x000fea000383ffff */
.L_x_45:
[----:B------:R-:W-:-:S07]  /*7d30*/  MOV R0, UR4 ;  /* 0x0000000400007c02 */ /* 0x000fce0008000f00 */
.L_x_135:
[----:B-1----:R1:W2:Y:S02]  /*7d40*/  SYNCS.PHASECHK.TRANS64.TRYWAIT P0, [R0+URZ], R3 ;  /* 0x00000003000075a7 */ /* 0x0022a400080011ff */
[----:B--2---:R-:W-:Y:S05]  /*7d50*/  @!P0 NANOSLEEP.SYNCS 0x989680 ;  /* 0x009896800000895d */ /* 0x004fea0003900000 */
[----:B------:R-:W2:Y:S02]  /*7d60*/  @!P0 SYNCS.PHASECHK.TRANS64 P0, [R0+URZ], R3 ;  /* 0x00000003000085a7 */ /* 0x000ea400080010ff */
[----:B--2---:R-:W-:Y:S05]  /*7d70*/  @!P0 BRA `(.L_x_135) ;  /* 0xfffffffc00f08947 */ /* 0x004fea000383ffff */
[----:B------:R-:W-:Y:S05]  /*7d80*/  BRA `(.L_x_136) ;  /* 0xffffffac00e07947 */ /* 0x000fea000383ffff */
.L_x_46:
[----:B------:R-:W-:-:S07]  /*7d90*/  MOV R0, UR4 ;  /* 0x0000000400007c02 */ /* 0x000fce0008000f00 */
.L_x_137:
[----:B-1----:R1:W2:Y:S02]  /*7da0*/  SYNCS.PHASECHK.TRANS64.TRYWAIT P0, [R0+URZ], R3 ;  /* 0x00000003000075a7 */ /* 0x0022a400080011ff */
[----:B--2---:R-:W-:Y:S05]  /*7db0*/  @!P0 NANOSLEEP.SYNCS 0x989680 ;  /* 0x009896800000895d */ /* 0x004fea0003900000 */
[----:B------:R-:W2:Y:S02]  /*7dc0*/  @!P0 SYNCS.PHASECHK.TRANS64 P0, [R0+URZ], R3 ;  /* 0x00000003000085a7 */ /* 0x000ea400080010ff */
[----:B--2---:R-:W-:Y:S05]  /*7dd0*/  @!P0 BRA `(.L_x_137) ;  /* 0xfffffffc00f08947 */ /* 0x004fea000383ffff */
[----:B------:R-:W-:Y:S05]  /*7de0*/  BRA `(.L_x_138) ;  /* 0xffffffac00ec7947 */ /* 0x000fea000383ffff */
.L_x_47:
[----:B------:R-:W-:-:S07]  /*7df0*/  MOV R0, UR4 ;  /* 0x0000000400007c02 */ /* 0x000fce0008000f00 */
.L_x_139:
[----:B-1----:R1:W2:Y:S02]  /*7e00*/  SYNCS.PHASECHK.TRANS64.TRYWAIT P0, [R0+URZ], R3 ;  /* 0x00000003000075a7 */ /* 0x0022a400080011ff */
[----:B--2---:R-:W-:Y:S05]  /*7e10*/  @!P0 NANOSLEEP.SYNCS 0x989680 ;  /* 0x009896800000895d */ /* 0x004fea0003900000 */
[----:B------:R-:W2:Y:S02]  /*7e20*/  @!P0 SYNCS.PHASECHK.TRANS64 P0, [R0+URZ], R3 ;  /* 0x00000003000085a7 */ /* 0x000ea400080010ff */
[----:B--2---:R-:W-:Y:S05]  /*7e30*/  @!P0 BRA `(.L_x_139) ;  /* 0xfffffffc00f08947 */ /* 0x004fea000383ffff */
[----:B------:R-:W-:Y:S05]  /*7e40*/  BRA `(.L_x_140) ;  /* 0xffffffac00f87947 */ /* 0x000fea000383ffff */
.L_x_48:
[----:B------:R-:W-:-:S07]  /*7e50*/  MOV R0, UR4 ;  /* 0x0000000400007c02 */ /* 0x000fce0008000f00 */
.L_x_141:
[----:B-1----:R1:W2:Y:S02]  /*7e60*/  SYNCS.PHASECHK.TRANS64.TRYWAIT P0, [R0+URZ], R3 ;  /* 0x00000003000075a7 */ /* 0x0022a400080011ff */
[----:B--2---:R-:W-:Y:S05]  /*7e70*/  @!P0 NANOSLEEP.SYNCS 0x989680 ;  /* 0x009896800000895d */ /* 0x004fea0003900000 */
[----:B------:R-:W2:Y:S02]  /*7e80*/  @!P0 SYNCS.PHASECHK.TRANS64 P0, [R0+URZ], R3 ;  /* 0x00000003000085a7 */ /* 0x000ea400080010ff */
[----:B--2---:R-:W-:Y:S05]  /*7e90*/  @!P0 BRA `(.L_x_141) ;  /* 0xfffffffc00f08947 */ /* 0x004fea000383ffff */
[----:B------:R-:W-:Y:S05]  /*7ea0*/  BRA `(.L_x_142) ;  /* 0xffffffb000047947 */ /* 0x000fea000383ffff */
.L_x_49:
[----:B------:R-:W-:-:S07]  /*7eb0*/  MOV R0, UR4 ;  /* 0x0000000400007c02 */ /* 0x000fce0008000f00 */
.L_x_143:
[----:B-1----:R1:W2:Y:S02]  /*7ec0*/  SYNCS.PHASECHK.TRANS64.TRYWAIT P0, [R0+URZ], R3 ;  /* 0x00000003000075a7 */ /* 0x0022a400080011ff */
[----:B--2---:R-:W-:Y:S05]  /*7ed0*/  @!P0 NANOSLEEP.SYNCS 0x989680 ;  /* 0x009896800000895d */ /* 0x004fea0003900000 */
[----:B------:R-:W2:Y:S02]  /*7ee0*/  @!P0 SYNCS.PHASECHK.TRANS64 P0, [R0+URZ], R3 ;  /* 0x00000003000085a7 */ /* 0x000ea400080010ff */
[----:B--2---:R-:W-:Y:S05]  /*7ef0*/  @!P0 BRA `(.L_x_143) ;  /* 0xfffffffc00f08947 */ /* 0x004fea000383ffff */
[----:B------:R-:W-:Y:S05]  /*7f00*/  BRA `(.L_x_144) ;  /* 0xffffffb000107947 */ /* 0x000fea000383ffff */
.L_x_50:
[----:B------:R-:W-:-:S07]  /*7f10*/  MOV R0, UR4 ;  /* 0x0000000400007c02 */ /* 0x000fce0008000f00 */
.L_x_145:
[----:B-1----:R1:W2:Y:S02]  /*7f20*/  SYNCS.PHASECHK.TRANS64.TRYWAIT P0, [R0+URZ], R3 ;  /* 0x00000003000075a7 */ /* 0x0022a400080011ff */
[----:B--2---:R-:W-:Y:S05]  /*7f30*/  @!P0 NANOSLEEP.SYNCS 0x989680 ;  /* 0x009896800000895d */ /* 0x004fea0003900000 */
[----:B------:R-:W2:Y:S02]  /*7f40*/  @!P0 SYNCS.PHASECHK.TRANS64 P0, [R0+URZ], R3 ;  /* 0x00000003000085a7 */ /* 0x000ea400080010ff */
[----:B--2---:R-:W-:Y:S05]  /*7f50*/  @!P0 BRA `(.L_x_145) ;  /* 0xfffffffc00f08947 */ /* 0x004fea000383ffff */
[----:B------:R-:W-:Y:S05]  /*7f60*/  BRA `(.L_x_146) ;  /* 0xffffffb0001c7947 */ /* 0x000fea000383ffff */
.L_x_51:
[----:B------:R-:W-:-:S07]  /*7f70*/  MOV R0, UR4 ;  /* 0x0000000400007c02 */ /* 0x000fce0008000f00 */
.L_x_147:
[----:B-1----:R1:W2:Y:S02]  /*7f80*/  SYNCS.PHASECHK.TRANS64.TRYWAIT P0, [R0+URZ], R3 ;  /* 0x00000003000075a7 */ /* 0x0022a400080011ff */
[----:B--2---:R-:W-:Y:S05]  /*7f90*/  @!P0 NANOSLEEP.SYNCS 0x989680 ;  /* 0x009896800000895d */ /* 0x004fea0003900000 */
[----:B------:R-:W2:Y:S02]  /*7fa0*/  @!P0 SYNCS.PHASECHK.TRANS64 P0, [R0+URZ], R3 ;  /* 0x00000003000085a7 */ /* 0x000ea400080010ff */
[----:B--2---:R-:W-:Y:S05]  /*7fb0*/  @!P0 BRA `(.L_x_147) ;  /* 0xfffffffc00f08947 */ /* 0x004fea000383ffff */
[----:B------:R-:W-:Y:S05]  /*7fc0*/  BRA `(.L_x_148) ;  /* 0xffffffb000287947 */ /* 0x000fea000383ffff */
.L_x_54:
[----:B------:R-:W-:-:S07]  /*7fd0*/  MOV R4, UR45 ;  /* 0x0000002d00047c02 */ /* 0x000fce0008000f00 */
.L_x_149:
[----:B--2---:R2:W3:Y:S02]  /*7fe0*/  SYNCS.PHASECHK.TRANS64.TRYWAIT P1, [R4+URZ+0x108], R7 ;  /* 0x00010807040075a7 */ /* 0x0044e400080211ff */
[----:B---3--:R-:W-:Y:S05]  /*7ff0*/  @!P1 NANOSLEEP.SYNCS 0x989680 ;  /* 0x009896800000995d */ /* 0x008fea0003900000 */
[----:B------:R-:W3:Y:S02]  /*8000*/  @!P1 SYNCS.PHASECHK.TRANS64 P1, [R4+URZ+0x108], R7 ;  /* 0x00010807040095a7 */ /* 0x000ee400080210ff */
[----:B---3--:R-:W-:Y:S05]  /*8010*/  @!P1 BRA `(.L_x_149) ;  /* 0xfffffffc00f09947 */ /* 0x008fea000383ffff */
[----:B------:R-:W-:Y:S05]  /*8020*/  BRA `(.L_x_150) ;  /* 0xffffffb0008c7947 */ /* 0x000fea000383ffff */
.L_x_55:
[----:B--2---:R-:W-:-:S07]  /*8030*/  MOV R4, UR45 ;  /* 0x0000002d00047c02 */ /* 0x004fce0008000f00 */
.L_x_151:
[----:B--2---:R2:W3:Y:S02]  /*8040*/  SYNCS.PHASECHK.TRANS64.TRYWAIT P1, [R4+URZ+0x100], R5 ;  /* 0x00010005040075a7 */ /* 0x0044e400080211ff */
[----:B---3--:R-:W-:Y:S05]  /*8050*/  @!P1 NANOSLEEP.SYNCS 0x989680 ;  /* 0x009896800000995d */ /* 0x008fea0003900000 */
[----:B------:R-:W3:Y:S02]  /*8060*/  @!P1 SYNCS.PHASECHK.TRANS64 P1, [R4+URZ+0x100], R5 ;  /* 0x00010005040095a7 */ /* 0x000ee400080210ff */
[----:B---3--:R-:W-:Y:S05]  /*8070*/  @!P1 BRA `(.L_x_151) ;  /* 0xfffffffc00f09947 */ /* 0x008fea000383ffff */
[----:B------:R-:W-:Y:S05]  /*8080*/  BRA `(.L_x_152) ;  /* 0xffffffb000947947 */ /* 0x000fea000383ffff */
.L_x_63:
[----:B------:R-:W-:-:S07]  /*8090*/  MOV R0, UR6 ;  /* 0x0000000600007c02 */ /* 0x000fce0008000f00 */
.L_x_153:
[----:B--2---:R2:W3:Y:S02]  /*80a0*/  SYNCS.PHASECHK.TRANS64.TRYWAIT P0, [R0+URZ+0x100], R5 ;  /* 0x00010005000075a7 */ /* 0x0044e400080011ff */
[----:B---3--:R-:W-:Y:S05]  /*80b0*/  @!P0 NANOSLEEP.SYNCS 0x989680 ;  /* 0x009896800000895d */ /* 0x008fea0003900000 */
[----:B------:R-:W3:Y:S02]  /*80c0*/  @!P0 SYNCS.PHASECHK.TRANS64 P0, [R0+URZ+0x100], R5 ;  /* 0x00010005000085a7 */ /* 0x000ee400080010ff */
[----:B---3--:R-:W-:Y:S05]  /*80d0*/  @!P0 BRA `(.L_x_153) ;  /* 0xfffffffc00f08947 */ /* 0x008fea000383ffff */
[----:B------:R-:W-:Y:S05]  /*80e0*/  BRA `(.L_x_154) ;  /* 0xffffffb800207947 */ /* 0x000fea000383ffff */
.L_x_64:
[----:B------:R-:W-:-:S07]  /*80f0*/  MOV R5, UR8 ;  /* 0x0000000800057c02 */ /* 0x000fce0008000f00 */
.L_x_155:
[----:B--2---:R2:W3:Y:S02]  /*8100*/  SYNCS.PHASECHK.TRANS64.TRYWAIT P0, [R5+URZ+0x120], R0 ;  /* 0x00012000050075a7 */ /* 0x0044e400080011ff */
[----:B---3--:R-:W-:Y:S05]  /*8110*/  @!P0 NANOSLEEP.SYNCS 0x989680 ;  /* 0x009896800000895d */ /* 0x008fea0003900000 */
[----:B------:R-:W3:Y:S02]  /*8120*/  @!P0 SYNCS.PHASECHK.TRANS64 P0, [R5+URZ+0x120], R0 ;  /* 0x00012000050085a7 */ /* 0x000ee400080010ff */
[----:B---3--:R-:W-:Y:S05]  /*8130*/  @!P0 BRA `(.L_x_155) ;  /* 0xfffffffc00f08947 */ /* 0x008fea000383ffff */
[----:B------:R-:W-:Y:S05]  /*8140*/  BRA `(.L_x_156) ;  /* 0xffffffb8003c7947 */ /* 0x000fea000383ffff */
.L_x_67:
[----:B--2---:R-:W-:Y:S07]  /*8150*/  MOV R0, UR7 ;  /* 0x0000000700007c02 */ /* 0x004fee0008000f00 */
.L_x_157:
[----:B--2---:R2:W3:Y:S02]  /*8160*/  SYNCS.PHASECHK.TRANS64.TRYWAIT P0, [R0+URZ], R5 ;  /* 0x00000005000075a7 */ /* 0x0044e400080011ff */
[----:B---3--:R-:W-:Y:S05]  /*8170*/  @!P0 NANOSLEEP.SYNCS 0x989680 ;  /* 0x009896800000895d */ /* 0x008fea0003900000 */
[----:B------:R-:W3:Y:S02]  /*8180*/  @!P0 SYNCS.PHASECHK.TRANS64 P0, [R0+URZ], R5 ;  /* 0x00000005000085a7 */ /* 0x000ee400080010ff */
[----:B---3--:R-:W-:Y:S05]  /*8190*/  @!P0 BRA `(.L_x_157) ;  /* 0xfffffffc00f08947 */ /* 0x008fea000383ffff */
[----:B------:R-:W-:Y:S05]  /*81a0*/  BRA `(.L_x_66) ;  /* 0xffffffb800607947 */ /* 0x000fea000383ffff */
.L_x_70:
[----:B------:R-:W-:-:S07]  /*81b0*/  MOV R0, UR5 ;  /* 0x0000000500007c02 */ /* 0x000fce0008000f00 */
.L_x_158:
[----:B-1----:R1:W2:Y:S02]  /*81c0*/  SYNCS.PHASECHK.TRANS64.TRYWAIT P0, [R0+URZ], R3 ;  /* 0x00000003000075a7 */ /* 0x0022a400080011ff */
[----:B--2---:R-:W-:Y:S05]  /*81d0*/  @!P0 NANOSLEEP.SYNCS 0x989680 ;  /* 0x009896800000895d */ /* 0x004fea0003900000 */
[----:B------:R-:W2:Y:S02]  /*81e0*/  @!P0 SYNCS.PHASECHK.TRANS64 P0, [R0+URZ], R3 ;  /* 0x00000003000085a7 */ /* 0x000ea400080010ff */
[----:B--2---:R-:W-:Y:S05]  /*81f0*/  @!P0 BRA `(.L_x_158) ;  /* 0xfffffffc00f08947 */ /* 0x004fea000383ffff */
[----:B------:R-:W-:Y:S05]  /*8200*/  BRA `(.L_x_159) ;  /* 0xffffffbc00547947 */ /* 0x000fea000383ffff */
.L_x_71:
[----:B------:R-:W-:-:S07]  /*8210*/  MOV R0, UR7 ;  /* 0x0000000700007c02 */ /* 0x000fce0008000f00 */
.L_x_160:
[----:B-1----:R1:W2:Y:S02]  /*8220*/  SYNCS.PHASECHK.TRANS64.TRYWAIT P0, [R0+URZ], R3 ;  /* 0x00000003000075a7 */ /* 0x0022a400080011ff */
[----:B--2---:R-:W-:Y:S05]  /*8230*/  @!P0 NANOSLEEP.SYNCS 0x989680 ;  /* 0x009896800000895d */ /* 0x004fea0003900000 */
[----:B------:R-:W2:Y:S02]  /*8240*/  @!P0 SYNCS.PHASECHK.TRANS64 P0, [R0+URZ], R3 ;  /* 0x00000003000085a7 */ /* 0x000ea400080010ff */
[----:B--2---:R-:W-:Y:S05]  /*8250*/  @!P0 BRA `(.L_x_160) ;  /* 0xfffffffc00f08947 */ /* 0x004fea000383ffff */
[----:B------:R-:W-:Y:S05]  /*8260*/  BRA `(.L_x_161) ;  /* 0xffffffbc00607947 */ /* 0x000fea000383ffff */
.L_x_76:
[----:B------:R-:W-:Y:S07]  /*8270*/  MOV R0, UR15 ;  /* 0x0000000f00007c02 */ /* 0x000fee0008000f00 */
.L_x_162:
[----:B--2---:R2:W3:Y:S02]  /*8280*/  SYNCS.PHASECHK.TRANS64.TRYWAIT P0, [R0+URZ+0x100], R3 ;  /* 0x00010003000075a7 */ /* 0x0044e400080011ff */
[----:B---3--:R-:W-:Y:S05]  /*8290*/  @!P0 NANOSLEEP.SYNCS 0x989680 ;  /* 0x009896800000895d */ /* 0x008fea0003900000 */
[----:B------:R-:W3:Y:S02]  /*82a0*/  @!P0 SYNCS.PHASECHK.TRANS64 P0, [R0+URZ+0x100], R3 ;  /* 0x00010003000085a7 */ /* 0x000ee400080010ff */
[----:B---3--:R-:W-:Y:S05]  /*82b0*/  @!P0 BRA `(.L_x_162) ;  /* 0xfffffffc00f08947 */ /* 0x008fea000383ffff */
[----:B------:R-:W-:Y:S05]  /*82c0*/  BRA `(.L_x_163) ;  /* 0xffffffc000787947 */ /* 0x000fea000383ffff */
.L_x_79:
[----:B------:R-:W-:Y:S07]  /*82d0*/  MOV R0, UR15 ;  /* 0x0000000f00007c02 */ /* 0x000fee0008000f00 */
.L_x_164:
[----:B--2---:R2:W3:Y:S02]  /*82e0*/  SYNCS.PHASECHK.TRANS64.TRYWAIT P0, [R0+URZ+0xf8], R3 ;  /* 0x0000f803000075a7 */ /* 0x0044e400080011ff */
[----:B---3--:R-:W-:Y:S05]  /*82f0*/  @!P0 NANOSLEEP.SYNCS 0x989680 ;  /* 0x009896800000895d */ /* 0x008fea0003900000 */
[----:B------:R-:W3:Y:S02]  /*8300*/  @!P0 SYNCS.PHASECHK.TRANS64 P0, [R0+URZ+0xf8], R3 ;  /* 0x0000f803000085a7 */ /* 0x000ee400080010ff */
[----:B---3--:R-:W-:Y:S05]  /*8310*/  @!P0 BRA `(.L_x_164) ;  /* 0xfffffffc00f08947 */ /* 0x008fea000383ffff */
[----:B------:R-:W-:Y:S05]  /*8320*/  BRA `(.L_x_78) ;  /* 0xffffffc400507947 */ /* 0x000fea000383ffff */
.L_x_82:
[----:B------:R-:W-:Y:S07]  /*8330*/  MOV R3, UR19 ;  /* 0x0000001300037c02 */ /* 0x000fee0008000f00 */
.L_x_165:
[----:B-1----:R1:W2:Y:S02]  /*8340*/  SYNCS.PHASECHK.TRANS64.TRYWAIT P0, [R3+URZ+0xd8], R0 ;  /* 0x0000d800030075a7 */ /* 0x0022a400080011ff */
[----:B--2---:R-:W-:Y:S05]  /*8350*/  @!P0 NANOSLEEP.SYNCS 0x989680 ;  /* 0x009896800000895d */ /* 0x004fea0003900000 */
[----:B------:R-:W2:Y:S02]  /*8360*/  @!P0 SYNCS.PHASECHK.TRANS64 P0, [R3+URZ+0xd8], R0 ;  /* 0x0000d800030085a7 */ /* 0x000ea400080010ff */
[----:B--2---:R-:W-:Y:S05]  /*8370*/  @!P0 BRA `(.L_x_165) ;  /* 0xfffffffc00f08947 */ /* 0x004fea000383ffff */
[----:B------:R-:W-:Y:S05]  /*8380*/  BRA `(.L_x_166) ;  /* 0xffffffc8000c7947 */ /* 0x000fea000383ffff */
.L_x_83:
[----:B------:R-:W-:Y:S07]  /*8390*/  MOV R3, UR17 ;  /* 0x0000001100037c02 */ /* 0x000fee0008000f00 */
.L_x_167:
[----:B-1----:R1:W2:Y:S02]  /*83a0*/  SYNCS.PHASECHK.TRANS64.TRYWAIT P0, [R3+URZ+0xd8], R12 ;  /* 0x0000d80c030075a7 */ /* 0x0022a400080011ff */
[----:B--2---:R-:W-:Y:S05]  /*83b0*/  @!P0 NANOSLEEP.SYNCS 0x989680 ;  /* 0x009896800000895d */ /* 0x004fea0003900000 */
[----:B------:R-:W2:Y:S02]  /*83c0*/  @!P0 SYNCS.PHASECHK.TRANS64 P0, [R3+URZ+0xd8], R12 ;  /* 0x0000d80c030085a7 */ /* 0x000ea400080010ff */
[----:B--2---:R-:W-:Y:S05]  /*83d0*/  @!P0 BRA `(.L_x_167) ;  /* 0xfffffffc00f08947 */ /* 0x004fea000383ffff */
[----:B------:R-:W-:Y:S05]  /*83e0*/  BRA `(.L_x_168) ;  /* 0xffffffc800a87947 */ /* 0x000fea000383ffff */
.L_x_85:
[----:B------:R-:W-:-:S07]  /*83f0*/  MOV R0, UR4 ;  /* 0x0000000400007c02 */ /* 0x000fce0008000f00 */
.L_x_169:
[----:B-1----:R1:W3:Y:S02]  /*8400*/  SYNCS.PHASECHK.TRANS64.TRYWAIT P0, [R0+URZ], R3 ;  /* 0x00000003000075a7 */ /* 0x0022e400080011ff */
[----:B---3--:R-:W-:Y:S05]  /*8410*/  @!P0 NANOSLEEP.SYNCS 0x989680 ;  /* 0x009896800000895d */ /* 0x008fea0003900000 */
[----:B------:R-:W3:Y:S02]  /*8420*/  @!P0 SYNCS.PHASECHK.TRANS64 P0, [R0+URZ], R3 ;  /* 0x00000003000085a7 */ /* 0x000ee400080010ff */
[----:B---3--:R-:W-:Y:S05]  /*8430*/  @!P0 BRA `(.L_x_169) ;  /* 0xfffffffc00f08947 */ /* 0x008fea000383ffff */
[----:B------:R-:W-:Y:S05]  /*8440*/  BRA `(.L_x_170) ;  /* 0xffffffcc00207947 */ /* 0x000fea000383ffff */
.L_x_86:
[----:B------:R-:W-:-:S07]  /*8450*/  MOV R0, UR4 ;  /* 0x0000000400007c02 */ /* 0x000fce0008000f00 */
.L_x_171:
[----:B-1----:R1:W3:Y:S02]  /*8460*/  SYNCS.PHASECHK.TRANS64.TRYWAIT P0, [R0+URZ], R3 ;  /* 0x00000003000075a7 */ /* 0x0022e400080011ff */
[----:B---3--:R-:W-:Y:S05]  /*8470*/  @!P0 NANOSLEEP.SYNCS 0x989680 ;  /* 0x009896800000895d */ /* 0x008fea0003900000 */
[----:B------:R-:W3:Y:S02]  /*8480*/  @!P0 SYNCS.PHASECHK.TRANS64 P0, [R0+URZ], R3 ;  /* 0x00000003000085a7 */ /* 0x000ee400080010ff */
[----:B---3--:R-:W-:Y:S05]  /*8490*/  @!P0 BRA `(.L_x_171) ;  /* 0xfffffffc00f08947 */ /* 0x008fea000383ffff */
[----:B------:R-:W-:Y:S05]  /*84a0*/  BRA `(.L_x_172) ;  /* 0xffffffcc002c7947 */ /* 0x000fea000383ffff */
.L_x_88:
[----:B------:R-:W-:Y:S07]  /*84b0*/  MOV R0, UR50 ;  /* 0x0000003200007c02 */ /* 0x000fee0008000f00 */
.L_x_173:
[----:B--2---:R2:W3:Y:S02]  /*84c0*/  SYNCS.PHASECHK.TRANS64.TRYWAIT P0, [R0+URZ+0x100], R3 ;  /* 0x00010003000075a7 */ /* 0x0044e400080011ff */
[----:B---3--:R-:W-:Y:S05]  /*84d0*/  @!P0 NANOSLEEP.SYNCS 0x989680 ;  /* 0x009896800000895d */ /* 0x008fea0003900000 */
[----:B------:R-:W3:Y:S02]  /*84e0*/  @!P0 SYNCS.PHASECHK.TRANS64 P0, [R0+URZ+0x100], R3 ;  /* 0x00010003000085a7 */ /* 0x000ee400080010ff */
[----:B---3--:R-:W-:Y:S05]  /*84f0*/  @!P0 BRA `(.L_x_173) ;  /* 0xfffffffc00f08947 */ /* 0x008fea000383ffff */
[----:B------:R-:W-:Y:S05]  /*8500*/  BRA `(.L_x_174) ;  /* 0xffffffd000247947 */ /* 0x000fea000383ffff */
.L_x_98:
[----:B-1----:R1:W3:Y:S02]  /*8510*/  SYNCS.PHASECHK.TRANS64.TRYWAIT P1, [R0+URZ+0xc0], R3 ;  /* 0x0000c003000075a7 */ /* 0x0022e400080211ff */
[----:B---3--:R-:W-:Y:S05]  /*8520*/  @!P1 NANOSLEEP.SYNCS 0x989680 ;  /* 0x009896800000995d */ /* 0x008fea0003900000 */
[----:B------:R-:W3:Y:S02]  /*8530*/  @!P1 SYNCS.PHASECHK.TRANS64 P1, [R0+URZ+0xc0], R3 ;  /* 0x0000c003000095a7 */ /* 0x000ee400080210ff */
[----:B---3--:R-:W-:Y:S05]  /*8540*/  @!P1 BRA `(.L_x_98) ;  /* 0xfffffffc00f09947 */ /* 0x008fea000383ffff */
[----:B------:R-:W-:Y:S05]  /*8550*/  BRA `(.L_x_97) ;  /* 0xffffffdc00507947 */ /* 0x000fea000383ffff */
.L_x_100:
[----:B---3--:R3:W4:Y:S02]  /*8560*/  SYNCS.PHASECHK.TRANS64.TRYWAIT P0, [R91+URZ+0x110], R2 ;  /* 0x000110025b0075a7 */ /* 0x00872400080011ff */
[----:B----4-:R-:W-:Y:S05]  /*8570*/  @!P0 NANOSLEEP.SYNCS 0x989680 ;  /* 0x009896800000895d */ /* 0x010fea0003900000 */
[----:B------:R-:W4:Y:S02]  /*8580*/  @!P0 SYNCS.PHASECHK.TRANS64 P0, [R91+URZ+0x110], R2 ;  /* 0x000110025b0085a7 */ /* 0x000f2400080010ff */
[----:B----4-:R-:W-:Y:S05]  /*8590*/  @!P0 BRA `(.L_x_100) ;  /* 0xfffffffc00f08947 */ /* 0x010fea000383ffff */
[----:B------:R-:W-:Y:S05]  /*85a0*/  BRA `(.L_x_99) ;  /* 0xffffffdc00c87947 */ /* 0x000fea000383ffff */
.L_x_111:
[----:B-1----:R1:W2:Y:S02]  /*85b0*/  SYNCS.PHASECHK.TRANS64.TRYWAIT P0, [R3+URZ+0xc0], R42 ;  /* 0x0000c02a030075a7 */ /* 0x0022a400080011ff */
[----:B--2---:R-:W-:Y:S05]  /*85c0*/  @!P0 NANOSLEEP.SYNCS 0x989680 ;  /* 0x009896800000895d */ /* 0x004fea0003900000 */
[----:B------:R-:W2:Y:S02]  /*85d0*/  @!P0 SYNCS.PHASECHK.TRANS64 P0, [R3+URZ+0xc0], R42 ;  /* 0x0000c02a030085a7 */ /* 0x000ea400080010ff */
[----:B--2---:R-:W-:Y:S05]  /*85e0*/  @!P0 BRA `(.L_x_111) ;  /* 0xfffffffc00f08947 */ /* 0x004fea000383ffff */
[----:B------:R-:W-:Y:S05]  /*85f0*/  BRA `(.L_x_110) ;  /* 0xffffffe800187947 */ /* 0x000fea000383ffff */
        .weak           $__internal_0_$__cuda_sm10x_tcgen05_guardrail_trap_col_being_dealloced_not_returned_by_alloc
        .type           $__internal_0_$__cuda_sm10x_tcgen05_guardrail_trap_col_being_dealloced_not_returned_by_alloc,@function
        .size           $__internal_0_$__cuda_sm10x_tcgen05_guardrail_trap_col_being_dealloced_not_returned_by_alloc,($__internal_1_$__cuda_sm10x_tcgen05_guardrail_trap_phase_invalid_during_alloc - $__internal_0_$__cuda_sm10x_tcgen05_guardrail_trap_col_being_dealloced_not_returned_by_alloc)
$__internal_0_$__cuda_sm10x_tcgen05_guardrail_trap_col_being_dealloced_not_returned_by_alloc:
[----:B------:R-:W-:Y:S05]  /*8600*/  BPT.TRAP 0x1 ;  /* 0x000000040000795c */ /* 0x000fea0000300000 */
[----:B------:R-:W-:-:S04]  /*8610*/  HFMA2 R3, -RZ, RZ, 0, 0 ;  /* 0x00000000ff037431 */ /* 0x000fc800000001ff */
[----:B------:R-:W-:Y:S05]  /*8620*/  RET.REL.NODEC R2 `(_ZN7cutlass13device_kernelINS_4conv6kernel13ConvUniversalINS1_16ConvProblemShapeILNS1_8OperatorE1ELi2EEENS1_10collective14CollectiveConvINS1_47MainloopSm100TmaUmmaWarpSpecializedImplicitGemmILS5_1ELi12ELi2ELi1ELi2EN4cute5tupleIJNSA_1CILi2EEENSC_ILi1EEESE_EEEEENSB_IJNSC_ILi64EEESH_NSB_IJNSC_ILi32EEEEEEEEENS_10tfloat32_tESL_NSA_8TiledMMAINSA_8MMA_AtomIJNSA_17SM100_MMA_TF32_SSISL_SL_fLi64ELi64ELNSA_4UMMA5MajorE0ELSQ_1ELNSP_7ScaleInE0ELSR_0EEEEEENSA_6LayoutINSB_IJSE_SE_SE_EEENSB_IJNSC_ILi0EEESW_SW_EEEEENSB_IJNSA_10UnderscoreESZ_SZ_EEEEENS7_6detail27Sm100ImplicitGemmTileTraitsINSA_20SM90_TMA_LOAD_IM2COLENSA_14ComposedLayoutINSA_7SwizzleILi3ELi4ELi3EEENSA_18smem_ptr_flag_bitsILi32EEENSU_INSB_IJNSC_ILi8EEESI_EEENSB_IJSI_SE_EEEEEEEvEENS13_INSA_23SM90_TMA_LOAD_MULTICASTENS15_INS16_ILi2ELi5ELi2EEES19_NSU_INSB_IJSI_NSC_ILi4EEEEEENSB_IJSE_SI_EEEEEEEvEEEENS_8epilogue10collective18CollectiveEpilogueINS1P_23Sm100TmaWarpSpecializedILi3ELi2ELi16ELb1ELb0EEEJSK_NSB_IJNSU_ISH_SE_EENSU_ISI_SE_EEEEESL_NSB_IJNSB_IJlllEEESE_SW_EEESL_S1Y_NS1P_6fusion15FusionCallbacksIS1T_NS1Z_17LinearCombinationISL_fSL_fLNS_15FloatRoundStyleE2EEESK_S1W_JEEENSA_5SM1004TMEM4LOAD26SM100_TMEM_LOAD_16dp128b8xES14_S1E_NSA_17SM75_U32x4_LDSM_NENSA_21SM90_TMA_STORE_IM2COLES1E_NSA_17SM90_U32x4_STSM_NENSA_39AutoVectorizingCopyWithAssumedAlignmentILi128EEEEEEvvEEEEvNT_6ParamsE) ;  /* 0xffffff7802747950 */ /* 0x000fea0003c3ffff */
        .weak           $__internal_1_$__cuda_sm10x_tcgen05_guardrail_trap_phase_invalid_during_alloc
        .type           $__internal_1_$__cuda_sm10x_tcgen05_guardrail_trap_phase_invalid_during_alloc,@function
        .size           $__internal_1_$__cuda_sm10x_tcgen05_guardrail_trap_phase_invalid_during_alloc,($__internal_2_$__cuda_sm10x_tcgen05_guardrail_trap_unallocated_columns_being_dealloced - $__internal_1_$__cuda_sm10x_tcgen05_guardrail_trap_phase_invalid_during_alloc)
$__internal_1_$__cuda_sm10x_tcgen05_guardrail_trap_phase_invalid_during_alloc:
[----:B------:R-:W-:Y:S05]  /*8630*/  BPT.TRAP 0x1 ;  /* 0x000000040000795c */ /* 0x000fea0000300000 */
[----:B------:R-:W-:-:S04]  /*8640*/  MOV R3, 0x0 ;  /* 0x0000000000037802 */ /* 0x000fc80000000f00 */
[----:B------:R-:W-:Y:S05]  /*8650*/  RET.REL.NODEC R2 `(_ZN7cutlass13device_kernelINS_4conv6kernel13ConvUniversalINS1_16ConvProblemShapeILNS1_8OperatorE1ELi2EEENS1_10collective14CollectiveConvINS1_47MainloopSm100TmaUmmaWarpSpecializedImplicitGemmILS5_1ELi12ELi2ELi1ELi2EN4cute5tupleIJNSA_1CILi2EEENSC_ILi1EEESE_EEEEENSB_IJNSC_ILi64EEESH_NSB_IJNSC_ILi32EEEEEEEEENS_10tfloat32_tESL_NSA_8TiledMMAINSA_8MMA_AtomIJNSA_17SM100_MMA_TF32_SSISL_SL_fLi64ELi64ELNSA_4UMMA5MajorE0ELSQ_1ELNSP_7ScaleInE0ELSR_0EEEEEENSA_6LayoutINSB_IJSE_SE_SE_EEENSB_IJNSC_ILi0EEESW_SW_EEEEENSB_IJNSA_10UnderscoreESZ_SZ_EEEEENS7_6detail27Sm100ImplicitGemmTileTraitsINSA_20SM90_TMA_LOAD_IM2COLENSA_14ComposedLayoutINSA_7SwizzleILi3ELi4ELi3EEENSA_18smem_ptr_flag_bitsILi32EEENSU_INSB_IJNSC_ILi8EEESI_EEENSB_IJSI_SE_EEEEEEEvEENS13_INSA_23SM90_TMA_LOAD_MULTICASTENS15_INS16_ILi2ELi5ELi2EEES19_NSU_INSB_IJSI_NSC_ILi4EEEEEENSB_IJSE_SI_EEEEEEEvEEEENS_8epilogue10collective18CollectiveEpilogueINS1P_23Sm100TmaWarpSpecializedILi3ELi2ELi16ELb1ELb0EEEJSK_NSB_IJNSU_ISH_SE_EENSU_ISI_SE_EEEEESL_NSB_IJNSB_IJlllEEESE_SW_EEESL_S1Y_NS1P_6fusion15FusionCallbacksIS1T_NS1Z_17LinearCombinationISL_fSL_fLNS_15FloatRoundStyleE2EEESK_S1W_JEEENSA_5SM1004TMEM4LOAD26SM100_TMEM_LOAD_16dp128b8xES14_S1E_NSA_17SM75_U32x4_LDSM_NENSA_21SM90_TMA_STORE_IM2COLES1E_NSA_17SM90_U32x4_STSM_NENSA_39AutoVectorizingCopyWithAssumedAlignmentILi128EEEEEEvvEEEEvNT_6ParamsE) ;  /* 0xffffff7802687950 */ /* 0x000fea0003c3ffff */
        .weak           $__internal_2_$__cuda_sm10x_tcgen05_guardrail_trap_unallocated_columns_being_dealloced
        .type           $__internal_2_$__cuda_sm10x_tcgen05_guardrail_trap_unallocated_columns_being_dealloced,@function
        .size           $__internal_2_$__cuda_sm10x_tcgen05_guardrail_trap_unallocated_columns_being_dealloced,(.L_x_176 - $__internal_2_$__cuda_sm10x_tcgen05_guardrail_trap_unallocated_columns_being_dealloced)
$__internal_2_$__cuda_sm10x_tcgen05_guardrail_trap_unallocated_columns_being_dealloced:
[----:B------:R-:W-:Y:S05]  /*8660*/  BPT.TRAP 0x1 ;  /* 0x000000040000795c */ /* 0x000fea0000300000 */
[----:B------:R-:W-:-:S04]  /*8670*/  HFMA2 R3, -RZ, RZ, 0, 0 ;  /* 0x00000000ff037431 */ /* 0x000fc800000001ff */
[----:B------:R-:W-:Y:S05]  /*8680*/  RET.REL.NODEC R2 `(_ZN7cutlass13device_kernelINS_4conv6kernel13ConvUniversalINS1_16ConvProblemShapeILNS1_8OperatorE1ELi2EEENS1_10collective14CollectiveConvINS1_47MainloopSm100TmaUmmaWarpSpecializedImplicitGemmILS5_1ELi12ELi2ELi1ELi2EN4cute5tupleIJNSA_1CILi2EEENSC_ILi1EEESE_EEEEENSB_IJNSC_ILi64EEESH_NSB_IJNSC_ILi32EEEEEEEEENS_10tfloat32_tESL_NSA_8TiledMMAINSA_8MMA_AtomIJNSA_17SM100_MMA_TF32_SSISL_SL_fLi64ELi64ELNSA_4UMMA5MajorE0ELSQ_1ELNSP_7ScaleInE0ELSR_0EEEEEENSA_6LayoutINSB_IJSE_SE_SE_EEENSB_IJNSC_ILi0EEESW_SW_EEEEENSB_IJNSA_10UnderscoreESZ_SZ_EEEEENS7_6detail27Sm100ImplicitGemmTileTraitsINSA_20SM90_TMA_LOAD_IM2COLENSA_14ComposedLayoutINSA_7SwizzleILi3ELi4ELi3EEENSA_18smem_ptr_flag_bitsILi32EEENSU_INSB_IJNSC_ILi8EEESI_EEENSB_IJSI_SE_EEEEEEEvEENS13_INSA_23SM90_TMA_LOAD_MULTICASTENS15_INS16_ILi2ELi5ELi2EEES19_NSU_INSB_IJSI_NSC_ILi4EEEEEENSB_IJSE_SI_EEEEEEEvEEEENS_8epilogue10collective18CollectiveEpilogueINS1P_23Sm100TmaWarpSpecializedILi3ELi2ELi16ELb1ELb0EEEJSK_NSB_IJNSU_ISH_SE_EENSU_ISI_SE_EEEEESL_NSB_IJNSB_IJlllEEESE_SW_EEESL_S1Y_NS1P_6fusion15FusionCallbacksIS1T_NS1Z_17LinearCombinationISL_fSL_fLNS_15FloatRoundStyleE2EEESK_S1W_JEEENSA_5SM1004TMEM4LOAD26SM100_TMEM_LOAD_16dp128b8xES14_S1E_NSA_17SM75_U32x4_LDSM_NENSA_21SM90_TMA_STORE_IM2COLES1E_NSA_17SM90_U32x4_STSM_NENSA_39AutoVectorizingCopyWithAssumedAlignmentILi128EEEEEEvvEEEEvNT_6ParamsE) ;  /* 0xffffff78025c7950 */ /* 0x000fea0003c3ffff */
.L_x_175:
[----:B------:R-:W-:-:S00]  /*8690*/  BRA `(.L_x_175) ;  /* 0xfffffffc00fc7947 */ /* 0x000fc0000383ffff */
[----:B------:R-:W-:-:S00]  /*86a0*/  NOP ;  /* 0x0000000000007918 */ /* 0x000fc00000000000 */
        /* <DEDUP_REMOVED lines=13> */
.L_x_176:


//--------------------- .nv.global.init           --------------------------
	.section	.nv.global.init,"aw",@progbits
.nv.global.init:
	.type		$str$29,@object
	.size		$str$29,($str$30 - $str$29)
$str$29:
        /*0000*/ 	.byte	0x28, 0x61, 0x64, 0x64, 0x72, 0x65, 0x73, 0x73, 0x20, 0x26, 0x20, 0x6d, 0x61, 0x73, 0x6b, 0x29
        /*0010*/ 	.byte	0x20, 0x3d, 0x3d, 0x20, 0x30, 0x00
	.type		$str$30,@object
	.size		$str$30,($str$28 - $str$30)
$str$30:
        /*0016*/ 	.byte	0x2f, 0x74, 0x6d, 0x70, 0x2f, 0x63, 0x75, 0x74, 0x6c, 0x61, 0x73, 0x73, 0x5f, 0x73, 0x77, 0x65
        /*0026*/ 	.byte	0x65, 0x70, 0x5f, 0x73, 0x72, 0x63, 0x2f, 0x69, 0x6e, 0x63, 0x6c, 0x75, 0x64, 0x65, 0x2f, 0x63
        /*0036*/ 	.byte	0x75, 0x74, 0x65, 0x2f, 0x70, 0x6f, 0x69, 0x6e, 0x74, 0x65, 0x72, 0x5f, 0x66, 0x6c, 0x61, 0x67
        /*0046*/ 	.byte	0x67, 0x65, 0x64, 0x2e, 0x68, 0x70, 0x70, 0x00
	.type		$str$28,@object
	.size		$str$28,($str$27 - $str$28)
$str$28:
        /*004e*/ 	.byte	0x2f, 0x74, 0x6d, 0x70, 0x2f, 0x63, 0x75, 0x74, 0x6c, 0x61, 0x73, 0x73, 0x5f, 0x73, 0x77, 0x65
        /*005e*/ 	.byte	0x65, 0x70, 0x5f, 0x73, 0x72, 0x63, 0x2f, 0x69, 0x6e, 0x63, 0x6c, 0x75, 0x64, 0x65, 0x2f, 0x63
        /*006e*/ 	.byte	0x75, 0x74, 0x65, 0x2f, 0x61, 0x74, 0x6f, 0x6d, 0x2f, 0x63, 0x6f, 0x70, 0x79, 0x5f, 0x74, 0x72
        /*007e*/ 	.byte	0x61, 0x69, 0x74, 0x73, 0x5f, 0x73, 0x6d, 0x31, 0x30, 0x30, 0x2e, 0x68, 0x70, 0x70, 0x00
	.type		$str$27,@object
	.size		$str$27,(__unnamed_1 - $str$27)
$str$27:
        /*008d*/ 	.byte	0x28, 0x28, 0x75, 0x69, 0x6e, 0x74, 0x33, 0x32, 0x5f, 0x74, 0x28, 0x74, 0x68, 0x72, 0x65, 0x61
        /*009d*/ 	.byte	0x64, 0x49, 0x64, 0x78, 0x2e, 0x78, 0x29, 0x20, 0x2f, 0x20, 0x33, 0x32, 0x29, 0x20, 0x25, 0x20
        /*00ad*/ 	.byte	0x34, 0x29, 0x20, 0x3d, 0x3d, 0x20, 0x28, 0x28, 0x28, 0x74, 0x6d, 0x65, 0x6d, 0x5f, 0x61, 0x64
        /*00bd*/ 	.byte	0x64, 0x72, 0x20, 0x3e, 0x3e, 0x20, 0x31, 0x36, 0x29, 0x20, 0x2f, 0x20, 0x33, 0x32, 0x29, 0x20
        /*00cd*/ 	.byte	0x25, 0x20, 0x34, 0x29, 0x00
	.type		__unnamed_1,@object
	.size		__unnamed_1,(__unnamed_2 - __unnamed_1)
__unnamed_1:
        /*00d2*/ 	.byte	0x61, 0x75, 0x74, 0x6f, 0x20, 0x63, 0x75, 0x74, 0x65, 0x3a, 0x3a, 0x61, 0x73, 0x5f, 0x70, 0x6f
        /* <DEDUP_REMOVED lines=24> */
        /*0262*/ 	.byte	0x30, 0x34, 0x38, 0x3e, 0x3e, 0x3e, 0x3e, 0x5d, 0x00
	.type		__unnamed_2,@object
	.size		__unnamed_2,(.L_2 - __unnamed_2)
__unnamed_2:
        /* <DEDUP_REMOVED lines=45> */
        /*053b*/ 	.byte	0x3e, 0x3e, 0x3e, 0x5d, 0x00
.L_2:


//--------------------- .nv.shared._ZN7cutlass13device_kernelINS_4conv6kernel13ConvUniversalINS1_16ConvProblemShapeILNS1_8OperatorE1ELi2EEENS1_10collective14CollectiveConvINS1_47MainloopSm100TmaUmmaWarpSpecializedImplicitGemmILS5_1ELi12ELi2ELi1ELi2EN4cute5tupleIJNSA_1CILi2EEENSC_ILi1EEESE_EEEEENSB_IJNSC_ILi64EEESH_NSB_IJNSC_ILi32EEEEEEEEENS_10tfloat32_tESL_NSA_8TiledMMAINSA_8MMA_AtomIJNSA_17SM100_MMA_TF32_SSISL_SL_fLi64ELi64ELNSA_4UMMA5MajorE0ELSQ_1ELNSP_7ScaleInE0ELSR_0EEEEEENSA_6LayoutINSB_IJSE_SE_SE_EEENSB_IJNSC_ILi0EEESW_SW_EEEEENSB_IJNSA_10UnderscoreESZ_SZ_EEEEENS7_6detail27Sm100ImplicitGemmTileTraitsINSA_20SM90_TMA_LOAD_IM2COLENSA_14ComposedLayoutINSA_7SwizzleILi3ELi4ELi3EEENSA_18smem_ptr_flag_bitsILi32EEENSU_INSB_IJNSC_ILi8EEESI_EEENSB_IJSI_SE_EEEEEEEvEENS13_INSA_23SM90_TMA_LOAD_MULTICASTENS15_INS16_ILi2ELi5ELi2EEES19_NSU_INSB_IJSI_NSC_ILi4EEEEEENSB_IJSE_SI_EEEEEEEvEEEENS_8epilogue10collective18CollectiveEpilogueINS1P_23Sm100TmaWarpSpecializedILi3ELi2ELi16ELb1ELb0EEEJSK_NSB_IJNSU_ISH_SE_EENSU_ISI_SE_EEEEESL_NSB_IJNSB_IJlllEEESE_SW_EEESL_S1Y_NS1P_6fusion15FusionCallbacksIS1T_NS1Z_17LinearCombinationISL_fSL_fLNS_15FloatRoundStyleE2EEESK_S1W_JEEENSA_5SM1004TMEM4LOAD26SM100_TMEM_LOAD_16dp128b8xES14_S1E_NSA_17SM75_U32x4_LDSM_NENSA_21SM90_TMA_STORE_IM2COLES1E_NSA_17SM90_U32x4_STSM_NENSA_39AutoVectorizingCopyWithAssumedAlignmentILi128EEEEEEvvEEEEvNT_6ParamsE --------------------------
	.section	.nv.shared._ZN7cutlass13device_kernelINS_4conv6kernel13ConvUniversalINS1_16ConvProblemShapeILNS1_8OperatorE1ELi2EEENS1_10collective14CollectiveConvINS1_47MainloopSm100TmaUmmaWarpSpecializedImplicitGemmILS5_1ELi12ELi2ELi1ELi2EN4cute5tupleIJNSA_1CILi2EEENSC_ILi1EEESE_EEEEENSB_IJNSC_ILi64EEESH_NSB_IJNSC_ILi32EEEEEEEEENS_10tfloat32_tESL_NSA_8TiledMMAINSA_8MMA_AtomIJNSA_17SM100_MMA_TF32_SSISL_SL_fLi64ELi64ELNSA_4UMMA5MajorE0ELSQ_1ELNSP_7ScaleInE0ELSR_0EEEEEENSA_6LayoutINSB_IJSE_SE_SE_EEENSB_IJNSC_ILi0EEESW_SW_EEEEENSB_IJNSA_10UnderscoreESZ_SZ_EEEEENS7_6detail27Sm100ImplicitGemmTileTraitsINSA_20SM90_TMA_LOAD_IM2COLENSA_14ComposedLayoutINSA_7SwizzleILi3ELi4ELi3EEENSA_18smem_ptr_flag_bitsILi32EEENSU_INSB_IJNSC_ILi8EEESI_EEENSB_IJSI_SE_EEEEEEEvEENS13_INSA_23SM90_TMA_LOAD_MULTICASTENS15_INS16_ILi2ELi5ELi2EEES19_NSU_INSB_IJSI_NSC_ILi4EEEEEENSB_IJSE_SI_EEEEEEEvEEEENS_8epilogue10collective18CollectiveEpilogueINS1P_23Sm100TmaWarpSpecializedILi3ELi2ELi16ELb1ELb0EEEJSK_NSB_IJNSU_ISH_SE_EENSU_ISI_SE_EEEEESL_NSB_IJNSB_IJlllEEESE_SW_EEESL_S1Y_NS1P_6fusion15FusionCallbacksIS1T_NS1Z_17LinearCombinationISL_fSL_fLNS_15FloatRoundStyleE2EEESK_S1W_JEEENSA_5SM1004TMEM4LOAD26SM100_TMEM_LOAD_16dp128b8xES14_S1E_NSA_17SM75_U32x4_LDSM_NENSA_21SM90_TMA_STORE_IM2COLES1E_NSA_17SM90_U32x4_STSM_NENSA_39AutoVectorizingCopyWithAssumedAlignmentILi128EEEEEEvvEEEEvNT_6ParamsE,"aw",@nobits
	.sectionflags	@""
	.align	16
	.zero		1024


//--------------------- .nv.shared.reserved.0     --------------------------
	.section	.nv.shared.reserved.0,"aw",@nobits
	.weak		__nv_reservedSMEM_offset_0_alias
	.size		__nv_reservedSMEM_offset_0_alias, 0, 64
	.other		__nv_reservedSMEM_offset_0_alias,@"STO_CUDA_RESERVED_SHARED STV_DEFAULT"
__nv_reservedSMEM_offset_0_alias:
	.zero		0
.nv.shared.reserved.0:
	.zero		64
	.weak		__nv_reservedSMEM_tcgen05_partition
	.type		__nv_reservedSMEM_tcgen05_partition,@object
	.size		__nv_reservedSMEM_tcgen05_partition,(.L_0 - __nv_reservedSMEM_tcgen05_partition)
__nv_reservedSMEM_tcgen05_partition:
	.zero		32
.L_0:


//--------------------- .nv.global                --------------------------
	.section	.nv.global,"aw",@nobits
.nv.global:
	.type		_ZN39_INTERNAL_865ce098_4_k_cu_f019d197_31874cute1_E,@object
	.size		_ZN39_INTERNAL_865ce098_4_k_cu_f019d197_31874cute1_E,(_ZN39_INTERNAL_865ce098_4_k_cu_f019d197_31874cuda3std3__45__cpo6cbeginE - _ZN39_INTERNAL_865ce098_4_k_cu_f019d197_31874cute1_E)
_ZN39_INTERNAL_865ce098_4_k_cu_f019d197_31874cute1_E:
	.zero		1
	.type		_ZN39_INTERNAL_865ce098_4_k_cu_f019d197_31874cuda3std3__45__cpo6cbeginE,@object
	.size		_ZN39_INTERNAL_865ce098_4_k_cu_f019d197_31874cuda3std3__45__cpo6cbeginE,(_ZN39_INTERNAL_865ce098_4_k_cu_f019d197_31874cuda3std3__48in_placeE - _ZN39_INTERNAL_865ce098_4_k_cu_f019d197_31874cuda3std3__45__cpo6cbeginE)
_ZN39_INTERNAL_865ce098_4_k_cu_f019d197_31874cuda3std3__45__cpo6cbeginE:
	.zero		1
	.type		_ZN39_INTERNAL_865ce098_4_k_cu_f019d197_31874cuda3std3__48in_placeE,@object
	.size		_ZN39_INTERNAL_865ce098_4_k_cu_f019d197_31874cuda3std3__48in_placeE,(_ZN39_INTERNAL_865ce098_4_k_cu_f019d197_31874cuda3std6ranges3__45__cpo9iter_moveE - _ZN39_INTERNAL_865ce098_4_k_cu_f019d197_31874cuda3std3__48in_placeE)
_ZN39_INTERNAL_865ce098_4_k_cu_f019d197_31874cuda3std3__48in_placeE:
	.zero		1
	.type		_ZN39_INTERNAL_865ce098_4_k_cu_f019d197_31874cuda3std6ranges3__45__cpo9iter_moveE,@object
	.size		_ZN39_INTERNAL_865ce098_4_k_cu_f019d197_31874cuda3std6ranges3__45__cpo9iter_moveE,(_ZN39_INTERNAL_865ce098_4_k_cu_f019d197_31874cuda3std3__45__cpo5beginE - _ZN39_INTERNAL_865ce098_4_k_cu_f019d197_31874cuda3std6ranges3__45__cpo9iter_moveE)
_ZN39_INTERNAL_865ce098_4_k_cu_f019d197_31874cuda3std6ranges3__45__cpo9iter_moveE:
	.zero		1
	.type		_ZN39_INTERNAL_865ce098_4_k_cu_f019d197_31874cuda3std3__45__cpo5beginE,@object
	.size		_ZN39_INTERNAL_865ce098_4_k_cu_f019d197_31874cuda3std3__45__cpo5beginE,(_ZN39_INTERNAL_865ce098_4_k_cu_f019d197_31874cuda3std3__441_GLOBAL__N__865ce098_4_k_cu_f019d197_31876ignoreE - _ZN39_INTERNAL_865ce098_4_k_cu_f019d197_31874cuda3std3__45__cpo5beginE)
_ZN39_INTERNAL_865ce098_4_k_cu_f019d197_31874cuda3std3__45__cpo5beginE:
	.zero		1
	.type		_ZN39_INTERNAL_865ce098_4_k_cu_f019d197_31874cuda3std3__441_GLOBAL__N__865ce098_4_k_cu_f019d197_31876ignoreE,@object
	.size		_ZN39_INTERNAL_865ce098_4_k_cu_f019d197_31874cuda3std3__441_GLOBAL__N__865ce098_4_k_cu_f019d197_31876ignoreE,(_ZN39_INTERNAL_865ce098_4_k_cu_f019d197_31874cute7productE - _ZN39_INTERNAL_865ce098_4_k_cu_f019d197_31874cuda3std3__441_GLOBAL__N__865ce098_4_k_cu_f019d197_31876ignoreE)
_ZN39_INTERNAL_865ce098_4_k_cu_f019d197_31874cuda3std3__441_GLOBAL__N__865ce098_4_k_cu_f019d197_31876ignoreE:
	.zero		1
	.type		_ZN39_INTERNAL_865ce098_4_k_cu_f019d197_31874cute7productE,@object
	.size		_ZN39_INTERNAL_865ce098_4_k_cu_f019d197_31874cute7productE,(_ZN39_INTERNAL_865ce098_4_k_cu_f019d197_31874cuda3std3__45__cpo3endE - _ZN39_INTERNAL_865ce098_4_k_cu_f019d197_31874cute7productE)
_ZN39_INTERNAL_865ce098_4_k_cu_f019d197_31874cute7productE:
	.zero		1
	.type		_ZN39_INTERNAL_865ce098_4_k_cu_f019d197_31874cuda3std3__45__cpo3endE,@object
	.size		_ZN39_INTERNAL_865ce098_4_k_cu_f019d197_31874cuda3std3__45__cpo3endE,(_ZN39_INTERNAL_865ce098_4_k_cu_f019d197_31874cuda3std3__419piecewise_constructE - _ZN39_INTERNAL_865ce098_4_k_cu_f019d197_31874cuda3std3__45__cpo3endE)
_ZN39_INTERNAL_865ce098_4_k_cu_f019d197_31874cuda3std3__45__cpo3endE:
	.zero		1
	.type		_ZN39_INTERNAL_865ce098_4_k_cu_f019d197_31874cuda3std3__419piecewise_constructE,@object
	.size		_ZN39_INTERNAL_865ce098_4_k_cu_f019d197_31874cuda3std3__419piecewise_constructE,(_ZN39_INTERNAL_865ce098_4_k_cu_f019d197_31874cuda3std3__45__cpo4cendE - _ZN39_INTERNAL_865ce098_4_k_cu_f019d197_31874cuda3std3__419piecewise_constructE)
_ZN39_INTERNAL_865ce098_4_k_cu_f019d197_31874cuda3std3__419piecewise_constructE:
	.zero		1
	.type		_ZN39_INTERNAL_865ce098_4_k_cu_f019d197_31874cuda3std3__45__cpo4cendE,@object
	.size		_ZN39_INTERNAL_865ce098_4_k_cu_f019d197_31874cuda3std3__45__cpo4cendE,(_ZN39_INTERNAL_865ce098_4_k_cu_f019d197_31874cuda3std6ranges3__45__cpo4swapE - _ZN39_INTERNAL_865ce098_4_k_cu_f019d197_31874cuda3std3__45__cpo4cendE)
_ZN39_INTERNAL_865ce098_4_k_cu_f019d197_31874cuda3std3__45__cpo4cendE:
	.zero		1
	.type		_ZN39_INTERNAL_865ce098_4_k_cu_f019d197_31874cuda3std6ranges3__45__cpo4swapE,@object
	.size		_ZN39_INTERNAL_865ce098_4_k_cu_f019d197_31874cuda3std6ranges3__45__cpo4swapE,(.L_10 - _ZN39_INTERNAL_865ce098_4_k_cu_f019d197_31874cuda3std6ranges3__45__cpo4swapE)
_ZN39_INTERNAL_865ce098_4_k_cu_f019d197_31874cuda3std6ranges3__45__cpo4swapE:
	.zero		1
.L_10:


//--------------------- .nv.constant0._ZN7cutlass13device_kernelINS_4conv6kernel13ConvUniversalINS1_16ConvProblemShapeILNS1_8OperatorE1ELi2EEENS1_10collective14CollectiveConvINS1_47MainloopSm100TmaUmmaWarpSpecializedImplicitGemmILS5_1ELi12ELi2ELi1ELi2EN4cute5tupleIJNSA_1CILi2EEENSC_ILi1EEESE_EEEEENSB_IJNSC_ILi64EEESH_NSB_IJNSC_ILi32EEEEEEEEENS_10tfloat32_tESL_NSA_8TiledMMAINSA_8MMA_AtomIJNSA_17SM100_MMA_TF32_SSISL_SL_fLi64ELi64ELNSA_4UMMA5MajorE0ELSQ_1ELNSP_7ScaleInE0ELSR_0EEEEEENSA_6LayoutINSB_IJSE_SE_SE_EEENSB_IJNSC_ILi0EEESW_SW_EEEEENSB_IJNSA_10UnderscoreESZ_SZ_EEEEENS7_6detail27Sm100ImplicitGemmTileTraitsINSA_20SM90_TMA_LOAD_IM2COLENSA_14ComposedLayoutINSA_7SwizzleILi3ELi4ELi3EEENSA_18smem_ptr_flag_bitsILi32EEENSU_INSB_IJNSC_ILi8EEESI_EEENSB_IJSI_SE_EEEEEEEvEENS13_INSA_23SM90_TMA_LOAD_MULTICASTENS15_INS16_ILi2ELi5ELi2EEES19_NSU_INSB_IJSI_NSC_ILi4EEEEEENSB_IJSE_SI_EEEEEEEvEEEENS_8epilogue10collective18CollectiveEpilogueINS1P_23Sm100TmaWarpSpecializedILi3ELi2ELi16ELb1ELb0EEEJSK_NSB_IJNSU_ISH_SE_EENSU_ISI_SE_EEEEESL_NSB_IJNSB_IJlllEEESE_SW_EEESL_S1Y_NS1P_6fusion15FusionCallbacksIS1T_NS1Z_17LinearCombinationISL_fSL_fLNS_15FloatRoundStyleE2EEESK_S1W_JEEENSA_5SM1004TMEM4LOAD26SM100_TMEM_LOAD_16dp128b8xES14_S1E_NSA_17SM75_U32x4_LDSM_NENSA_21SM90_TMA_STORE_IM2COLES1E_NSA_17SM90_U32x4_STSM_NENSA_39AutoVectorizingCopyWithAssumedAlignmentILi128EEEEEEvvEEEEvNT_6ParamsE --------------------------
	.section	.nv.constant0._ZN7cutlass13device_kernelINS_4conv6kernel13ConvUniversalINS1_16ConvProblemShapeILNS1_8OperatorE1ELi2EEENS1_10collective14CollectiveConvINS1_47MainloopSm100TmaUmmaWarpSpecializedImplicitGemmILS5_1ELi12ELi2ELi1ELi2EN4cute5tupleIJNSA_1CILi2EEENSC_ILi1EEESE_EEEEENSB_IJNSC_ILi64EEESH_NSB_IJNSC_ILi32EEEEEEEEENS_10tfloat32_tESL_NSA_8TiledMMAINSA_8MMA_AtomIJNSA_17SM100_MMA_TF32_SSISL_SL_fLi64ELi64ELNSA_4UMMA5MajorE0ELSQ_1ELNSP_7ScaleInE0ELSR_0EEEEEENSA_6LayoutINSB_IJSE_SE_SE_EEENSB_IJNSC_ILi0EEESW_SW_EEEEENSB_IJNSA_10UnderscoreESZ_SZ_EEEEENS7_6detail27Sm100ImplicitGemmTileTraitsINSA_20SM90_TMA_LOAD_IM2COLENSA_14ComposedLayoutINSA_7SwizzleILi3ELi4ELi3EEENSA_18smem_ptr_flag_bitsILi32EEENSU_INSB_IJNSC_ILi8EEESI_EEENSB_IJSI_SE_EEEEEEEvEENS13_INSA_23SM90_TMA_LOAD_MULTICASTENS15_INS16_ILi2ELi5ELi2EEES19_NSU_INSB_IJSI_NSC_ILi4EEEEEENSB_IJSE_SI_EEEEEEEvEEEENS_8epilogue10collective18CollectiveEpilogueINS1P_23Sm100TmaWarpSpecializedILi3ELi2ELi16ELb1ELb0EEEJSK_NSB_IJNSU_ISH_SE_EENSU_ISI_SE_EEEEESL_NSB_IJNSB_IJlllEEESE_SW_EEESL_S1Y_NS1P_6fusion15FusionCallbacksIS1T_NS1Z_17LinearCombinationISL_fSL_fLNS_15FloatRoundStyleE2EEESK_S1W_JEEENSA_5SM1004TMEM4LOAD26SM100_TMEM_LOAD_16dp128b8xES14_S1E_NSA_17SM75_U32x4_LDSM_NENSA_21SM90_TMA_STORE_IM2COLES1E_NSA_17SM90_U32x4_STSM_NENSA_39AutoVectorizingCopyWithAssumedAlignmentILi128EEEEEEvvEEEEvNT_6ParamsE,"a",@progbits
	.sectionflags	@""
	.align	4
.nv.constant0._ZN7cutlass13device_kernelINS_4conv6kernel13ConvUniversalINS1_16ConvProblemShapeILNS1_8OperatorE1ELi2EEENS1_10collective14CollectiveConvINS1_47MainloopSm100TmaUmmaWarpSpecializedImplicitGemmILS5_1ELi12ELi2ELi1ELi2EN4cute5tupleIJNSA_1CILi2EEENSC_ILi1EEESE_EEEEENSB_IJNSC_ILi64EEESH_NSB_IJNSC_ILi32EEEEEEEEENS_10tfloat32_tESL_NSA_8TiledMMAINSA_8MMA_AtomIJNSA_17SM100_MMA_TF32_SSISL_SL_fLi64ELi64ELNSA_4UMMA5MajorE0ELSQ_1ELNSP_7ScaleInE0ELSR_0EEEEEENSA_6LayoutINSB_IJSE_SE_SE_EEENSB_IJNSC_ILi0EEESW_SW_EEEEENSB_IJNSA_10UnderscoreESZ_SZ_EEEEENS7_6detail27Sm100ImplicitGemmTileTraitsINSA_20SM90_TMA_LOAD_IM2COLENSA_14ComposedLayoutINSA_7SwizzleILi3ELi4ELi3EEENSA_18smem_ptr_flag_bitsILi32EEENSU_INSB_IJNSC_ILi8EEESI_EEENSB_IJSI_SE_EEEEEEEvEENS13_INSA_23SM90_TMA_LOAD_MULTICASTENS15_INS16_ILi2ELi5ELi2EEES19_NSU_INSB_IJSI_NSC_ILi4EEEEEENSB_IJSE_SI_EEEEEEEvEEEENS_8epilogue10collective18CollectiveEpilogueINS1P_23Sm100TmaWarpSpecializedILi3ELi2ELi16ELb1ELb0EEEJSK_NSB_IJNSU_ISH_SE_EENSU_ISI_SE_EEEEESL_NSB_IJNSB_IJlllEEESE_SW_EEESL_S1Y_NS1P_6fusion15FusionCallbacksIS1T_NS1Z_17LinearCombinationISL_fSL_fLNS_15FloatRoundStyleE2EEESK_S1W_JEEENSA_5SM1004TMEM4LOAD26SM100_TMEM_LOAD_16dp128b8xES14_S1E_NSA_17SM75_U32x4_LDSM_NENSA_21SM90_TMA_STORE_IM2COLES1E_NSA_17SM90_U32x4_STSM_NENSA_39AutoVectorizingCopyWithAssumedAlignmentILi128EEEEEEvvEEEEvNT_6ParamsE:
	.zero		2944


//--------------------- SYMBOLS --------------------------

	.type		.nv.reservedSmem.offset0,@object
	.size		.nv.reservedSmem.offset0,0x4
	.type		.nv.reservedSmem.cap,@object
	.size		.nv.reservedSmem.cap,0x4
	.type		__assertfail,@function
